// auto-generated by cutlass_sweep.gemm — config: {"arch": "sm_90", "cluster_m": 1, "cluster_n": 1, "dtype": "bf16", "stages": 3, "tile_k": 64, "tile_m": 64, "tile_n": 128}
#include "cutlass/cutlass.h"
#include "cutlass/gemm/collective/collective_builder.hpp"
#include "cutlass/gemm/device/gemm_universal_adapter.h"
#include "cutlass/gemm/kernel/gemm_universal.hpp"
#include "cutlass/epilogue/collective/collective_builder.hpp"

using ElemA = cutlass::bfloat16_t;
using ElemB = cutlass::bfloat16_t;
using ElemCD = cutlass::bfloat16_t;
using Acc  = float;
using TileShape    = cute::Shape<cute::_64, cute::_128, cute::_64>;
using ClusterShape = cute::Shape<cute::_1, cute::_1, cute::_1>;

using CollectiveEpilogue = typename cutlass::epilogue::collective::CollectiveBuilder<
    cutlass::arch::Sm90, cutlass::arch::OpClassTensorOp,
    TileShape, ClusterShape,
    cutlass::epilogue::collective::EpilogueTileAuto,
    Acc, Acc,
    ElemCD, cutlass::layout::RowMajor, 128 / cutlass::sizeof_bits<ElemCD>::value,
    ElemCD, cutlass::layout::RowMajor, 128 / cutlass::sizeof_bits<ElemCD>::value,
    cutlass::epilogue::collective::EpilogueScheduleAuto
  >::CollectiveOp;

using CollectiveMainloop = typename cutlass::gemm::collective::CollectiveBuilder<
    cutlass::arch::Sm90, cutlass::arch::OpClassTensorOp,
    ElemA, cutlass::layout::RowMajor, 128 / cutlass::sizeof_bits<ElemA>::value,
    ElemB, cutlass::layout::ColumnMajor, 128 / cutlass::sizeof_bits<ElemB>::value,
    Acc,
    TileShape, ClusterShape,
    cutlass::gemm::collective::StageCount<3>,
    cutlass::gemm::collective::KernelScheduleAuto
  >::CollectiveOp;

using GemmKernel = cutlass::gemm::kernel::GemmUniversal<
    cute::Shape<int,int,int,int>,
    CollectiveMainloop,
    CollectiveEpilogue
>;
using Gemm = cutlass::gemm::device::GemmUniversalAdapter<GemmKernel>;

// Force the device kernel symbol into the cubin without needing a host main.
auto* _anchor = &cutlass::device_kernel<GemmKernel>;


// ===== COMPILED SASS (sm_90a) =====

	.target	sm_90a

	.elftype	@"ET_EXEC"


//--------------------- .note.nv.tkinfo           --------------------------
	.section	.note.nv.tkinfo,"",@"SHT_NOTE"
	.sectionflags	@"SHF_NOTE_NV_TKINFO"
	.tkinfo
        /*0018*/ 	.word	0x00000002
        /*0030*/ 	.string	""
        /*0030*/ 	.string	"ptxas"
        /*0030*/ 	.string	"Cuda compilation tools, release 13.0, V13.0.88"
        /*0030*/ 	.string	"Build cuda_13.0.r13.0/compiler.36424714_0"
        /*0030*/ 	.string	"-arch sm_90a -m 64 "



//--------------------- .note.nv.cuinfo           --------------------------
	.section	.note.nv.cuinfo,"",@"SHT_NOTE"
	.sectionflags	@"SHF_NOTE_NV_CUINFO"
        /*0018*/ 	.short	0x0002
        /*001a*/ 	.short	0x005a
        /*001c*/ 	.short	0x0082
	.zero		2


//--------------------- .nv.info                  --------------------------
	.section	.nv.info,"",@"SHT_CUDA_INFO"
	.align	4


	//----- nvinfo : EIATTR_REGCOUNT
	.align		4
        /*0000*/ 	.byte	0x04, 0x2f
        /*0002*/ 	.short	(.L_15 - .L_14)
	.align		4
.L_14:
        /*0004*/ 	.word	index@(_ZN7cutlass13device_kernelINS_4gemm6kernel13GemmUniversalIN4cute5tupleIJiiiiEEENS1_10collective13CollectiveMmaINS1_34MainloopSm90TmaGmmaWarpSpecializedILi3ENS5_IJNS4_1CILi1EEESB_SB_EEENS1_32KernelTmaWarpSpecializedPingpongEEENS5_IJNSA_ILi64EEENSA_ILi128EEESF_EEENS_10bfloat16_tENS5_IJlSB_lEEESI_SJ_NS4_8TiledMMAINS4_8MMA_AtomIJNS4_4SM904GMMA28MMA_64x128x16_F32BF16BF16_SSILNSN_5MajorE0ELSP_0ELNSN_7ScaleInE1ELSQ_1EEEEEENS4_6LayoutISC_NS5_IJNSA_ILi0EEESU_SU_EEEEENS5_IJNS4_10UnderscoreESX_SX_EEEEENS4_13SM90_TMA_LOADENS4_14ComposedLayoutINS4_7SwizzleILi3ELi4ELi3EEENS4_18smem_ptr_flag_bitsILi16EEENST_INS5_IJNSA_ILi8EEESF_EEENS5_IJSF_SB_EEEEEEEvNS4_8identityES10_S1A_vS1B_EENS_8epilogue10collective6detail29Sm90TmaWarpSpecializedAdapterINS1E_15DefaultEpilogueISI_SJ_SJ_NS1D_6thread17LinearCombinationISI_Li1EffLNS1I_9ScaleType4KindE0ELNS_15FloatRoundStyleE2ESI_EENS1_15EpilogueDefaultEEEEEvvEEEEvNT_6ParamsE)
        /*0008*/ 	.word	0x000000a8


	//----- nvinfo : EIATTR_FRAME_SIZE
	.align		4
.L_15:
        /*000c*/ 	.byte	0x04, 0x11
        /*000e*/ 	.short	(.L_17 - .L_16)
	.align		4
.L_16:
        /*0010*/ 	.word	index@(_ZN7cutlass13device_kernelINS_4gemm6kernel13GemmUniversalIN4cute5tupleIJiiiiEEENS1_10collective13CollectiveMmaINS1_34MainloopSm90TmaGmmaWarpSpecializedILi3ENS5_IJNS4_1CILi1EEESB_SB_EEENS1_32KernelTmaWarpSpecializedPingpongEEENS5_IJNSA_ILi64EEENSA_ILi128EEESF_EEENS_10bfloat16_tENS5_IJlSB_lEEESI_SJ_NS4_8TiledMMAINS4_8MMA_AtomIJNS4_4SM904GMMA28MMA_64x128x16_F32BF16BF16_SSILNSN_5MajorE0ELSP_0ELNSN_7ScaleInE1ELSQ_1EEEEEENS4_6LayoutISC_NS5_IJNSA_ILi0EEESU_SU_EEEEENS5_IJNS4_10UnderscoreESX_SX_EEEEENS4_13SM90_TMA_LOADENS4_14ComposedLayoutINS4_7SwizzleILi3ELi4ELi3EEENS4_18smem_ptr_flag_bitsILi16EEENST_INS5_IJNSA_ILi8EEESF_EEENS5_IJSF_SB_EEEEEEEvNS4_8identityES10_S1A_vS1B_EENS_8epilogue10collective6detail29Sm90TmaWarpSpecializedAdapterINS1E_15DefaultEpilogueISI_SJ_SJ_NS1D_6thread17LinearCombinationISI_Li1EffLNS1I_9ScaleType4KindE0ELNS_15FloatRoundStyleE2ESI_EENS1_15EpilogueDefaultEEEEEvvEEEEvNT_6ParamsE)
        /*0014*/ 	.word	0x00000008


	//----- nvinfo : EIATTR_MIN_STACK_SIZE
	.align		4
.L_17:
        /*0018*/ 	.byte	0x04, 0x12
        /*001a*/ 	.short	(.L_19 - .L_18)
	.align		4
.L_18:
        /*001c*/ 	.word	index@(_ZN7cutlass13device_kernelINS_4gemm6kernel13GemmUniversalIN4cute5tupleIJiiiiEEENS1_10collective13CollectiveMmaINS1_34MainloopSm90TmaGmmaWarpSpecializedILi3ENS5_IJNS4_1CILi1EEESB_SB_EEENS1_32KernelTmaWarpSpecializedPingpongEEENS5_IJNSA_ILi64EEENSA_ILi128EEESF_EEENS_10bfloat16_tENS5_IJlSB_lEEESI_SJ_NS4_8TiledMMAINS4_8MMA_AtomIJNS4_4SM904GMMA28MMA_64x128x16_F32BF16BF16_SSILNSN_5MajorE0ELSP_0ELNSN_7ScaleInE1ELSQ_1EEEEEENS4_6LayoutISC_NS5_IJNSA_ILi0EEESU_SU_EEEEENS5_IJNS4_10UnderscoreESX_SX_EEEEENS4_13SM90_TMA_LOADENS4_14ComposedLayoutINS4_7SwizzleILi3ELi4ELi3EEENS4_18smem_ptr_flag_bitsILi16EEENST_INS5_IJNSA_ILi8EEESF_EEENS5_IJSF_SB_EEEEEEEvNS4_8identityES10_S1A_vS1B_EENS_8epilogue10collective6detail29Sm90TmaWarpSpecializedAdapterINS1E_15DefaultEpilogueISI_SJ_SJ_NS1D_6thread17LinearCombinationISI_Li1EffLNS1I_9ScaleType4KindE0ELNS_15FloatRoundStyleE2ESI_EENS1_15EpilogueDefaultEEEEEvvEEEEvNT_6ParamsE)
        /*0020*/ 	.word	0x00000008
.L_19:


//--------------------- .nv.compat                --------------------------
	.section	.nv.compat,"",@"SHT_CUDA_COMPAT_INFO"
	.align	4
        /*0000*/ 	.byte	0x02, 0x09, 0x01, 0x00, 0x02, 0x02, 0x04, 0x00, 0x02, 0x05, 0x05, 0x00, 0x03, 0x07, 0x01, 0x01
        /*0010*/ 	.byte	0x02, 0x03, 0x01, 0x00, 0x02, 0x06, 0x01, 0x00, 0x04, 0x0b, 0x08, 0x00, 0x00, 0x00, 0x00, 0x00
        /*0020*/ 	.byte	0x00, 0x00, 0x00, 0x00


//--------------------- .nv.info._ZN7cutlass13device_kernelINS_4gemm6kernel13GemmUniversalIN4cute5tupleIJiiiiEEENS1_10collective13CollectiveMmaINS1_34MainloopSm90TmaGmmaWarpSpecializedILi3ENS5_IJNS4_1CILi1EEESB_SB_EEENS1_32KernelTmaWarpSpecializedPingpongEEENS5_IJNSA_ILi64EEENSA_ILi128EEESF_EEENS_10bfloat16_tENS5_IJlSB_lEEESI_SJ_NS4_8TiledMMAINS4_8MMA_AtomIJNS4_4SM904GMMA28MMA_64x128x16_F32BF16BF16_SSILNSN_5MajorE0ELSP_0ELNSN_7ScaleInE1ELSQ_1EEEEEENS4_6LayoutISC_NS5_IJNSA_ILi0EEESU_SU_EEEEENS5_IJNS4_10UnderscoreESX_SX_EEEEENS4_13SM90_TMA_LOADENS4_14ComposedLayoutINS4_7SwizzleILi3ELi4ELi3EEENS4_18smem_ptr_flag_bitsILi16EEENST_INS5_IJNSA_ILi8EEESF_EEENS5_IJSF_SB_EEEEEEEvNS4_8identityES10_S1A_vS1B_EENS_8epilogue10collective6detail29Sm90TmaWarpSpecializedAdapterINS1E_15DefaultEpilogueISI_SJ_SJ_NS1D_6thread17LinearCombinationISI_Li1EffLNS1I_9ScaleType4KindE0ELNS_15FloatRoundStyleE2ESI_EENS1_15EpilogueDefaultEEEEEvvEEEEvNT_6ParamsE --------------------------
	.section	.nv.info._ZN7cutlass13device_kernelINS_4gemm6kernel13GemmUniversalIN4cute5tupleIJiiiiEEENS1_10collective13CollectiveMmaINS1_34MainloopSm90TmaGmmaWarpSpecializedILi3ENS5_IJNS4_1CILi1EEESB_SB_EEENS1_32KernelTmaWarpSpecializedPingpongEEENS5_IJNSA_ILi64EEENSA_ILi128EEESF_EEENS_10bfloat16_tENS5_IJlSB_lEEESI_SJ_NS4_8TiledMMAINS4_8MMA_AtomIJNS4_4SM904GMMA28MMA_64x128x16_F32BF16BF16_SSILNSN_5MajorE0ELSP_0ELNSN_7ScaleInE1ELSQ_1EEEEEENS4_6LayoutISC_NS5_IJNSA_ILi0EEESU_SU_EEEEENS5_IJNS4_10UnderscoreESX_SX_EEEEENS4_13SM90_TMA_LOADENS4_14ComposedLayoutINS4_7SwizzleILi3ELi4ELi3EEENS4_18smem_ptr_flag_bitsILi16EEENST_INS5_IJNSA_ILi8EEESF_EEENS5_IJSF_SB_EEEEEEEvNS4_8identityES10_S1A_vS1B_EENS_8epilogue10collective6detail29Sm90TmaWarpSpecializedAdapterINS1E_15DefaultEpilogueISI_SJ_SJ_NS1D_6thread17LinearCombinationISI_Li1EffLNS1I_9ScaleType4KindE0ELNS_15FloatRoundStyleE2ESI_EENS1_15EpilogueDefaultEEEEEvvEEEEvNT_6ParamsE,"",@"SHT_CUDA_INFO"
	.sectionflags	@""
	.align	4


	//----- nvinfo : EIATTR_CUDA_API_VERSION
	.align		4
        /*0000*/ 	.byte	0x04, 0x37
        /*0002*/ 	.short	(.L_21 - .L_20)
.L_20:
        /*0004*/ 	.word	0x00000082


	//----- nvinfo : EIATTR_KPARAM_INFO
	.align		4
.L_21:
        /*0008*/ 	.byte	0x04, 0x17
        /*000a*/ 	.short	(.L_23 - .L_22)
.L_22:
        /*000c*/ 	.word	0x00000000
        /*0010*/ 	.short	0x0000
        /*0012*/ 	.short	0x0070
        /*0014*/ 	.byte	0x00, 0xf0, 0x01, 0x10


	//----- nvinfo : EIATTR_SPARSE_MMA_MASK
	.align		4
.L_23:
        /*0018*/ 	.byte	0x03, 0x50
        /*001a*/ 	.short	0x0000


	//----- nvinfo : EIATTR_MAXREG_COUNT
	.align		4
        /*001c*/ 	.byte	0x03, 0x1b
        /*001e*/ 	.short	0x00a8


	//----- nvinfo : EIATTR_NUM_BARRIERS
	.align		4
        /*0020*/ 	.byte	0x02, 0x4c
        /*0022*/ 	.byte	0x01
	.zero		1


	//----- nvinfo : EIATTR_EXTERNS
	.align		4
        /*0024*/ 	.byte	0x04, 0x0f
        /*0026*/ 	.short	(.L_25 - .L_24)


	//   ....[0]....
	.align		4
.L_24:
        /*0028*/ 	.word	index@(__assertfail)


	//----- nvinfo : EIATTR_ANNOTATIONS
	.align		4
.L_25:
        /*002c*/ 	.byte	0x04, 0x55
        /*002e*/ 	.short	(.L_27 - .L_26)


	//   ....[0]....
.L_26:
        /*0030*/ 	.word	0x00000001
        /*0034*/ 	.byte	0xb0, 0x0a, 0x00, 0x00, 0x01, 0x00, 0x00, 0x00, 0xd0, 0x11, 0x00, 0x00, 0x01, 0x00, 0x00, 0x00
        /*0044*/ 	.byte	0xa0, 0x60, 0x00, 0x00, 0x01, 0x00, 0x00, 0x00, 0x60, 0x6c, 0x00, 0x00


	//----- nvinfo : EIATTR_MERCURY_ISA_VERSION
	.align		4
.L_27:
        /*0050*/ 	.byte	0x03, 0x5f
        /*0052*/ 	.short	0x0101


	//----- nvinfo : EIATTR_INT_WARP_WIDE_INSTR_OFFSETS
	.align		4
        /*0054*/ 	.byte	0x04, 0x31
        /*0056*/ 	.short	(.L_29 - .L_28)


	//   ....[0]....
.L_28:
        /*0058*/ 	.word	0x000003d0


	//   ....[1]....
        /*005c*/ 	.word	0x000003f0


	//   ....[2]....
        /*0060*/ 	.word	0x00000470


	//   ....[3]....
        /*0064*/ 	.word	0x00000480


	//   ....[4]....
        /*0068*/ 	.word	0x00000490


	//   ....[5]....
        /*006c*/ 	.word	0x000004b0


	//   ....[6]....
        /*0070*/ 	.word	0x00000540


	//   ....[7]....
        /*0074*/ 	.word	0x00000560


	//----- nvinfo : EIATTR_COOP_GROUP_MASK_REGIDS
	.align		4
.L_29:
        /*0078*/ 	.byte	0x04, 0x29
        /*007a*/ 	.short	(.L_31 - .L_30)


	//   ....[0]....
.L_30:
        /*007c*/ 	.word	0xffffffff


	//   ....[1]....
        /*0080*/ 	.word	0xffffffff


	//   ....[2]....
        /*0084*/ 	.word	0xffffffff


	//   ....[3]....
        /*0088*/ 	.word	0xffffffff


	//   ....[4]....
        /*008c*/ 	.word	0xffffffff


	//   ....[5]....
        /*0090*/ 	.word	0xffffffff


	//----- nvinfo : EIATTR_COOP_GROUP_INSTR_OFFSETS
	.align		4
.L_31:
        /*0094*/ 	.byte	0x04, 0x28
        /*0096*/ 	.short	(.L_33 - .L_32)


	//   ....[0]....
.L_32:
        /*0098*/ 	.word	0x00000070


	//   ....[1]....
        /*009c*/ 	.word	0x00000080


	//   ....[2]....
        /*00a0*/ 	.word	0x00000140


	//   ....[3]....
        /*00a4*/ 	.word	0x000002b0


	//   ....[4]....
        /*00a8*/ 	.word	0x000002f0


	//   ....[5]....
        /*00ac*/ 	.word	0x00000330


	//----- nvinfo : EIATTR_REG_RECONFIG
	.align		4
.L_33:
        /*00b0*/ 	.byte	0x01, 0x54
	.zero		2


	//----- nvinfo : EIATTR_SYSCALL_OFFSETS
	.align		4
        /*00b4*/ 	.byte	0x04, 0x46
        /*00b6*/ 	.short	(.L_35 - .L_34)


	//   ....[0]....
.L_34:
        /*00b8*/ 	.word	0x00001650


	//----- nvinfo : EIATTR_MBARRIER_INSTR_OFFSETS
	.align		4
.L_35:
        /*00bc*/ 	.byte	0x04, 0x39
        /*00be*/ 	.short	(.L_37 - .L_36)


	//   ....[0]....
.L_36:
        /*00c0*/ 	.word	0x00000240
        /*00c4*/ 	.word	0x000000ff
        /*00c8*/ 	.word	0x00000000
        /*00cc*/ 	.short	0x0100
        /*00ce*/ 	.byte	0x08
	.zero		1


	//   ....[1]....
        /*00d0*/ 	.word	0x00000250
        /*00d4*/ 	.word	0x000000ff
        /*00d8*/ 	.word	0x00000018
        /*00dc*/ 	.short	0x0100
        /*00de*/ 	.byte	0x08
	.zero		1


	//   ....[2]....
        /*00e0*/ 	.word	0x00000260
        /*00e4*/ 	.word	0x000000ff
        /*00e8*/ 	.word	0x00000008
        /*00ec*/ 	.short	0x0100
        /*00ee*/ 	.byte	0x08
	.zero		1


	//   ....[3]....
        /*00f0*/ 	.word	0x00000270
        /*00f4*/ 	.word	0x000000ff
        /*00f8*/ 	.word	0x00000020
        /*00fc*/ 	.short	0x0100
        /*00fe*/ 	.byte	0x08
	.zero		1


	//   ....[4]....
        /*0100*/ 	.word	0x00000280
        /*0104*/ 	.word	0x000000ff
        /*0108*/ 	.word	0x00000010
        /*010c*/ 	.short	0x0100
        /*010e*/ 	.byte	0x08
	.zero		1


	//   ....[5]....
        /*0110*/ 	.word	0x00000290
        /*0114*/ 	.word	0x000000ff
        /*0118*/ 	.word	0x00000028
        /*011c*/ 	.short	0x0100
        /*011e*/ 	.byte	0x08
	.zero		1


	//   ....[6]....
        /*0120*/ 	.word	0x000005a0
        /*0124*/ 	.word	0x000000ff
        /*0128*/ 	.word	0x00000060
        /*012c*/ 	.short	0x0100
        /*012e*/ 	.byte	0x08
	.zero		1


	//   ....[7]....
        /*0130*/ 	.word	0x00000610
        /*0134*/ 	.word	0x000000ff
        /*0138*/ 	.word	0x00000068
        /*013c*/ 	.short	0x0100
        /*013e*/ 	.byte	0x08
	.zero		1


	//   ....[8]....
        /*0140*/ 	.word	0x00000630
        /*0144*/ 	.word	0x000000ff
        /*0148*/ 	.word	0x00000040
        /*014c*/ 	.short	0x0100
        /*014e*/ 	.byte	0x09
	.zero		1


	//   ....[9]....
        /*0150*/ 	.word	0x00000640
        /*0154*/ 	.word	0x000000ff
        /*0158*/ 	.word	0x00000048
        /*015c*/ 	.short	0x0100
        /*015e*/ 	.byte	0x09
	.zero		1


	//   ....[10]....
        /*0160*/ 	.word	0x00000650
        /*0164*/ 	.word	0x000000ff
        /*0168*/ 	.word	0x00000050
        /*016c*/ 	.short	0x0100
        /*016e*/ 	.byte	0x09
	.zero		1


	//   ....[11]....
        /*0170*/ 	.word	0x00000660
        /*0174*/ 	.word	0x000000ff
        /*0178*/ 	.word	0x00000058
        /*017c*/ 	.short	0x0100
        /*017e*/ 	.byte	0x09
	.zero		1


	//   ....[12]....
        /*0180*/ 	.word	0x00001510
        /*0184*/ 	.word	0x000000ff
        /*0188*/ 	.word	0xfffffff8
        /*018c*/ 	.short	0x010a
        /*018e*/ 	.byte	0x2b
	.zero		1


	//   ....[13]....
        /*0190*/ 	.word	0x000016d0
        /*0194*/ 	.word	0x00000003
        /*0198*/ 	.word	0x00000000
        /*019c*/ 	.short	0x010a
        /*019e*/ 	.byte	0x3f
	.zero		1


	//   ....[14]....
        /*01a0*/ 	.word	0x00001730
        /*01a4*/ 	.word	0x00000003
        /*01a8*/ 	.word	0x00000000
        /*01ac*/ 	.short	0x010a
        /*01ae*/ 	.byte	0x3f
	.zero		1


	//   ....[15]....
        /*01b0*/ 	.word	0x00001a90
        /*01b4*/ 	.word	0x000000ff
        /*01b8*/ 	.word	0x00000000
        /*01bc*/ 	.short	0x010a
        /*01be*/ 	.byte	0x04
	.zero		1


	//   ....[16]....
        /*01c0*/ 	.word	0x00001ad0
        /*01c4*/ 	.word	0x000000ff
        /*01c8*/ 	.word	0x00000000
        /*01cc*/ 	.short	0x010a
        /*01ce*/ 	.byte	0x04
	.zero		1


	//   ....[17]....
        /*01d0*/ 	.word	0x00001d30
        /*01d4*/ 	.word	0x000000ff
        /*01d8*/ 	.word	0x00000000
        /*01dc*/ 	.short	0x0101
        /*01de*/ 	.byte	0x04
	.zero		1


	//   ....[18]....
        /*01e0*/ 	.word	0x00001e30
        /*01e4*/ 	.word	0x00000003
        /*01e8*/ 	.word	0x00000000
        /*01ec*/ 	.short	0x0101
        /*01ee*/ 	.byte	0x2e
	.zero		1


	//   ....[19]....
        /*01f0*/ 	.word	0x00001f00
        /*01f4*/ 	.word	0x000000ff
        /*01f8*/ 	.word	0x00000000
        /*01fc*/ 	.short	0x0101
        /*01fe*/ 	.byte	0x06
	.zero		1


	//   ....[20]....
        /*0200*/ 	.word	0x00001f70
        /*0204*/ 	.word	0x000000ff
        /*0208*/ 	.word	0x00000008
        /*020c*/ 	.short	0x010a
        /*020e*/ 	.byte	0x2b
	.zero		1


	//   ....[21]....
        /*0210*/ 	.word	0x000060e0
        /*0214*/ 	.word	0x00000000
        /*0218*/ 	.word	0x00000000
        /*021c*/ 	.short	0x0101
        /*021e*/ 	.byte	0x2e
	.zero		1


	//   ....[22]....
        /*0220*/ 	.word	0x000069d0
        /*0224*/ 	.word	0x0000000b
        /*0228*/ 	.word	0x00000018
        /*022c*/ 	.short	0x010a
        /*022e*/ 	.byte	0x3f
	.zero		1


	//   ....[23]....
        /*0230*/ 	.word	0x00006d90
        /*0234*/ 	.word	0x00000006
        /*0238*/ 	.word	0x00000068
        /*023c*/ 	.short	0x0101
        /*023e*/ 	.byte	0x3f
	.zero		1


	//   ....[24]....
        /*0240*/ 	.word	0x000074b0
        /*0244*/ 	.word	0x00000007
        /*0248*/ 	.word	0x00000000
        /*024c*/ 	.short	0x010a
        /*024e*/ 	.byte	0x3f
	.zero		1


	//   ....[25]....
        /*0250*/ 	.word	0x00007530
        /*0254*/ 	.word	0x00000004
        /*0258*/ 	.word	0x00000000
        /*025c*/ 	.short	0x010a
        /*025e*/ 	.byte	0x3f
	.zero		1


	//   ....[26]....
        /*0260*/ 	.word	0x000075c0
        /*0264*/ 	.word	0x00000005
        /*0268*/ 	.word	0x00000000
        /*026c*/ 	.short	0x010a
        /*026e*/ 	.byte	0x3f
	.zero		1


	//   ....[27]....
        /*0270*/ 	.word	0x00007630
        /*0274*/ 	.word	0x00000003
        /*0278*/ 	.word	0xfffffff8
        /*027c*/ 	.short	0x010a
        /*027e*/ 	.byte	0x3f
	.zero		1


	//   ....[28]....
        /*0280*/ 	.word	0x00007680
        /*0284*/ 	.word	0x00000003
        /*0288*/ 	.word	0x00000000
        /*028c*/ 	.short	0x010a
        /*028e*/ 	.byte	0x3f
	.zero		1


	//   ....[29]....
        /*0290*/ 	.word	0x000076e0
        /*0294*/ 	.word	0x00000004
        /*0298*/ 	.word	0x00000000
        /*029c*/ 	.short	0x010a
        /*029e*/ 	.byte	0x3f
	.zero		1


	//   ....[30]....
        /*02a0*/ 	.word	0x00007740
        /*02a4*/ 	.word	0x00000003
        /*02a8*/ 	.word	0x00000008
        /*02ac*/ 	.short	0x010a
        /*02ae*/ 	.byte	0x3f
	.zero		1


	//   ....[31]....
        /*02b0*/ 	.word	0x00007810
        /*02b4*/ 	.word	0x0000000b
        /*02b8*/ 	.word	0x00000018
        /*02bc*/ 	.short	0x010a
        /*02be*/ 	.byte	0x3f
	.zero		1


	//   ....[32]....
        /*02c0*/ 	.word	0x000078e0
        /*02c4*/ 	.word	0x00000007
        /*02c8*/ 	.word	0x00000000
        /*02cc*/ 	.short	0x010a
        /*02ce*/ 	.byte	0x3f
	.zero		1


	//   ....[33]....
        /*02d0*/ 	.word	0x00007930
        /*02d4*/ 	.word	0x00000004
        /*02d8*/ 	.word	0x00000000
        /*02dc*/ 	.short	0x010a
        /*02de*/ 	.byte	0x3f
	.zero		1


	//----- nvinfo : EIATTR_NUM_MBARRIERS
	.align		4
.L_37:
        /*02e0*/ 	.byte	0x03, 0x38
        /*02e2*/ 	.short	0x000c


	//----- nvinfo : EIATTR_EXIT_INSTR_OFFSETS
	.align		4
        /*02e4*/ 	.byte	0x04, 0x1c
        /*02e6*/ 	.short	(.L_39 - .L_38)


	//   ....[0]....
.L_38:
        /*02e8*/ 	.word	0x00001160


	//   ....[1]....
        /*02ec*/ 	.word	0x000011c0


	//   ....[2]....
        /*02f0*/ 	.word	0x00006700


	//   ....[3]....
        /*02f4*/ 	.word	0x00006730


	//   ....[4]....
        /*02f8*/ 	.word	0x00007610


	//----- nvinfo : EIATTR_MAX_THREADS
	.align		4
.L_39:
        /*02fc*/ 	.byte	0x04, 0x05
        /*02fe*/ 	.short	(.L_41 - .L_40)
.L_40:
        /*0300*/ 	.word	0x00000180
        /*0304*/ 	.word	0x00000001
        /*0308*/ 	.word	0x00000001


	//----- nvinfo : EIATTR_CRS_STACK_SIZE
	.align		4
.L_41:
        /*030c*/ 	.byte	0x04, 0x1e
        /*030e*/ 	.short	(.L_43 - .L_42)
.L_42:
        /*0310*/ 	.word	0x00000000


	//----- nvinfo : EIATTR_CBANK_PARAM_SIZE
	.align		4
.L_43:
        /*0314*/ 	.byte	0x03, 0x19
        /*0316*/ 	.short	0x0470


	//----- nvinfo : EIATTR_PARAM_CBANK
	.align		4
        /*0318*/ 	.byte	0x04, 0x0a
        /*031a*/ 	.short	(.L_45 - .L_44)
	.align		4
.L_44:
        /*031c*/ 	.word	index@(.nv.constant0._ZN7cutlass13device_kernelINS_4gemm6kernel13GemmUniversalIN4cute5tupleIJiiiiEEENS1_10collective13CollectiveMmaINS1_34MainloopSm90TmaGmmaWarpSpecializedILi3ENS5_IJNS4_1CILi1EEESB_SB_EEENS1_32KernelTmaWarpSpecializedPingpongEEENS5_IJNSA_ILi64EEENSA_ILi128EEESF_EEENS_10bfloat16_tENS5_IJlSB_lEEESI_SJ_NS4_8TiledMMAINS4_8MMA_AtomIJNS4_4SM904GMMA28MMA_64x128x16_F32BF16BF16_SSILNSN_5MajorE0ELSP_0ELNSN_7ScaleInE1ELSQ_1EEEEEENS4_6LayoutISC_NS5_IJNSA_ILi0EEESU_SU_EEEEENS5_IJNS4_10UnderscoreESX_SX_EEEEENS4_13SM90_TMA_LOADENS4_14ComposedLayoutINS4_7SwizzleILi3ELi4ELi3EEENS4_18smem_ptr_flag_bitsILi16EEENST_INS5_IJNSA_ILi8EEESF_EEENS5_IJSF_SB_EEEEEEEvNS4_8identityES10_S1A_vS1B_EENS_8epilogue10collective6detail29Sm90TmaWarpSpecializedAdapterINS1E_15DefaultEpilogueISI_SJ_SJ_NS1D_6thread17LinearCombinationISI_Li1EffLNS1I_9ScaleType4KindE0ELNS_15FloatRoundStyleE2ESI_EENS1_15EpilogueDefaultEEEEEvvEEEEvNT_6ParamsE)
        /*0320*/ 	.short	0x0210
        /*0322*/ 	.short	0x0470


	//----- nvinfo : EIATTR_SW_WAR
	.align		4
.L_45:
        /*0324*/ 	.byte	0x04, 0x36
        /*0326*/ 	.short	(.L_47 - .L_46)
.L_46:
        /*0328*/ 	.word	0x00000008
.L_47:


//--------------------- .nv.callgraph             --------------------------
	.section	.nv.callgraph,"",@"SHT_CUDA_CALLGRAPH"
	.align	4
	.sectionentsize	8
	.align		4
        /*0000*/ 	.word	0x00000000
	.align		4
        /*0004*/ 	.word	0xffffffff
	.align		4
        /*0008*/ 	.word	index@(_ZN7cutlass13device_kernelINS_4gemm6kernel13GemmUniversalIN4cute5tupleIJiiiiEEENS1_10collective13CollectiveMmaINS1_34MainloopSm90TmaGmmaWarpSpecializedILi3ENS5_IJNS4_1CILi1EEESB_SB_EEENS1_32KernelTmaWarpSpecializedPingpongEEENS5_IJNSA_ILi64EEENSA_ILi128EEESF_EEENS_10bfloat16_tENS5_IJlSB_lEEESI_SJ_NS4_8TiledMMAINS4_8MMA_AtomIJNS4_4SM904GMMA28MMA_64x128x16_F32BF16BF16_SSILNSN_5MajorE0ELSP_0ELNSN_7ScaleInE1ELSQ_1EEEEEENS4_6LayoutISC_NS5_IJNSA_ILi0EEESU_SU_EEEEENS5_IJNS4_10UnderscoreESX_SX_EEEEENS4_13SM90_TMA_LOADENS4_14ComposedLayoutINS4_7SwizzleILi3ELi4ELi3EEENS4_18smem_ptr_flag_bitsILi16EEENST_INS5_IJNSA_ILi8EEESF_EEENS5_IJSF_SB_EEEEEEEvNS4_8identityES10_S1A_vS1B_EENS_8epilogue10collective6detail29Sm90TmaWarpSpecializedAdapterINS1E_15DefaultEpilogueISI_SJ_SJ_NS1D_6thread17LinearCombinationISI_Li1EffLNS1I_9ScaleType4KindE0ELNS_15FloatRoundStyleE2ESI_EENS1_15EpilogueDefaultEEEEEvvEEEEvNT_6ParamsE)
	.align		4
        /*000c*/ 	.word	index@(__assertfail)
	.align		4
        /*0010*/ 	.word	0x00000000
	.align		4
        /*0014*/ 	.word	0xfffffffe
	.align		4
        /*0018*/ 	.word	0x00000000
	.align		4
        /*001c*/ 	.word	0xfffffffd
	.align		4
        /*0020*/ 	.word	0x00000000
	.align		4
        /*0024*/ 	.word	0xfffffffc


//--------------------- .nv.constant4             --------------------------
	.section	.nv.constant4,"a",@progbits
	.align	8
	.align		8
.nv.constant4:
        /*0000*/ 	.dword	__assertfail
	.align		8
        /*0008*/ 	.dword	__unnamed_1
	.align		8
        /*0010*/ 	.dword	_ZN39_INTERNAL_da1cedfb_4_k_cu_64dd1cdd_28904cuda3std3__45__cpo5beginE
	.align		8
        /*0018*/ 	.dword	_ZN39_INTERNAL_da1cedfb_4_k_cu_64dd1cdd_28904cuda3std3__45__cpo3endE
	.align		8
        /*0020*/ 	.dword	_ZN39_INTERNAL_da1cedfb_4_k_cu_64dd1cdd_28904cuda3std3__45__cpo6cbeginE
	.align		8
        /*0028*/ 	.dword	_ZN39_INTERNAL_da1cedfb_4_k_cu_64dd1cdd_28904cuda3std3__45__cpo4cendE
	.align		8
        /*0030*/ 	.dword	_ZN39_INTERNAL_da1cedfb_4_k_cu_64dd1cdd_28904cuda3std3__441_GLOBAL__N__da1cedfb_4_k_cu_64dd1cdd_28906ignoreE
	.align		8
        /*0038*/ 	.dword	_ZN39_INTERNAL_da1cedfb_4_k_cu_64dd1cdd_28904cuda3std3__419piecewise_constructE
	.align		8
        /*0040*/ 	.dword	_ZN39_INTERNAL_da1cedfb_4_k_cu_64dd1cdd_28904cuda3std3__48in_placeE
	.align		8
        /*0048*/ 	.dword	_ZN39_INTERNAL_da1cedfb_4_k_cu_64dd1cdd_28904cuda3std6ranges3__45__cpo4swapE
	.align		8
        /*0050*/ 	.dword	_ZN39_INTERNAL_da1cedfb_4_k_cu_64dd1cdd_28904cuda3std6ranges3__45__cpo9iter_moveE
	.align		8
        /*0058*/ 	.dword	_ZN39_INTERNAL_da1cedfb_4_k_cu_64dd1cdd_28904cute7productE
	.align		8
        /*0060*/ 	.dword	_ZN39_INTERNAL_da1cedfb_4_k_cu_64dd1cdd_28904cute1_E
	.align		8
        /*0068*/ 	.dword	$str$22
	.align		8
        /*0070*/ 	.dword	$str$23


//--------------------- .text._ZN7cutlass13device_kernelINS_4gemm6kernel13GemmUniversalIN4cute5tupleIJiiiiEEENS1_10collective13CollectiveMmaINS1_34MainloopSm90TmaGmmaWarpSpecializedILi3ENS5_IJNS4_1CILi1EEESB_SB_EEENS1_32KernelTmaWarpSpecializedPingpongEEENS5_IJNSA_ILi64EEENSA_ILi128EEESF_EEENS_10bfloat16_tENS5_IJlSB_lEEESI_SJ_NS4_8TiledMMAINS4_8MMA_AtomIJNS4_4SM904GMMA28MMA_64x128x16_F32BF16BF16_SSILNSN_5MajorE0ELSP_0ELNSN_7ScaleInE1ELSQ_1EEEEEENS4_6LayoutISC_NS5_IJNSA_ILi0EEESU_SU_EEEEENS5_IJNS4_10UnderscoreESX_SX_EEEEENS4_13SM90_TMA_LOADENS4_14ComposedLayoutINS4_7SwizzleILi3ELi4ELi3EEENS4_18smem_ptr_flag_bitsILi16EEENST_INS5_IJNSA_ILi8EEESF_EEENS5_IJSF_SB_EEEEEEEvNS4_8identityES10_S1A_vS1B_EENS_8epilogue10collective6detail29Sm90TmaWarpSpecializedAdapterINS1E_15DefaultEpilogueISI_SJ_SJ_NS1D_6thread17LinearCombinationISI_Li1EffLNS1I_9ScaleType4KindE0ELNS_15FloatRoundStyleE2ESI_EENS1_15EpilogueDefaultEEEEEvvEEEEvNT_6ParamsE --------------------------
	.section	.text._ZN7cutlass13device_kernelINS_4gemm6kernel13GemmUniversalIN4cute5tupleIJiiiiEEENS1_10collective13CollectiveMmaINS1_34MainloopSm90TmaGmmaWarpSpecializedILi3ENS5_IJNS4_1CILi1EEESB_SB_EEENS1_32KernelTmaWarpSpecializedPingpongEEENS5_IJNSA_ILi64EEENSA_ILi128EEESF_EEENS_10bfloat16_tENS5_IJlSB_lEEESI_SJ_NS4_8TiledMMAINS4_8MMA_AtomIJNS4_4SM904GMMA28MMA_64x128x16_F32BF16BF16_SSILNSN_5MajorE0ELSP_0ELNSN_7ScaleInE1ELSQ_1EEEEEENS4_6LayoutISC_NS5_IJNSA_ILi0EEESU_SU_EEEEENS5_IJNS4_10UnderscoreESX_SX_EEEEENS4_13SM90_TMA_LOADENS4_14ComposedLayoutINS4_7SwizzleILi3ELi4ELi3EEENS4_18smem_ptr_flag_bitsILi16EEENST_INS5_IJNSA_ILi8EEESF_EEENS5_IJSF_SB_EEEEEEEvNS4_8identityES10_S1A_vS1B_EENS_8epilogue10collective6detail29Sm90TmaWarpSpecializedAdapterINS1E_15DefaultEpilogueISI_SJ_SJ_NS1D_6thread17LinearCombinationISI_Li1EffLNS1I_9ScaleType4KindE0ELNS_15FloatRoundStyleE2ESI_EENS1_15EpilogueDefaultEEEEEvvEEEEvNT_6ParamsE,"ax",@progbits
	.align	128
.text._ZN7cutlass13device_kernelINS_4gemm6kernel13GemmUniversalIN4cute5tupleIJiiiiEEENS1_10collective13CollectiveMmaINS1_34MainloopSm90TmaGmmaWarpSpecializedILi3ENS5_IJNS4_1CILi1EEESB_SB_EEENS1_32KernelTmaWarpSpecializedPingpongEEENS5_IJNSA_ILi64EEENSA_ILi128EEESF_EEENS_10bfloat16_tENS5_IJlSB_lEEESI_SJ_NS4_8TiledMMAINS4_8MMA_AtomIJNS4_4SM904GMMA28MMA_64x128x16_F32BF16BF16_SSILNSN_5MajorE0ELSP_0ELNSN_7ScaleInE1ELSQ_1EEEEEENS4_6LayoutISC_NS5_IJNSA_ILi0EEESU_SU_EEEEENS5_IJNS4_10UnderscoreESX_SX_EEEEENS4_13SM90_TMA_LOADENS4_14ComposedLayoutINS4_7SwizzleILi3ELi4ELi3EEENS4_18smem_ptr_flag_bitsILi16EEENST_INS5_IJNSA_ILi8EEESF_EEENS5_IJSF_SB_EEEEEEEvNS4_8identityES10_S1A_vS1B_EENS_8epilogue10collective6detail29Sm90TmaWarpSpecializedAdapterINS1E_15DefaultEpilogueISI_SJ_SJ_NS1D_6thread17LinearCombinationISI_Li1EffLNS1I_9ScaleType4KindE0ELNS_15FloatRoundStyleE2ESI_EENS1_15EpilogueDefaultEEEEEvvEEEEvNT_6ParamsE:
        .type           _ZN7cutlass13device_kernelINS_4gemm6kernel13GemmUniversalIN4cute5tupleIJiiiiEEENS1_10collective13CollectiveMmaINS1_34MainloopSm90TmaGmmaWarpSpecializedILi3ENS5_IJNS4_1CILi1EEESB_SB_EEENS1_32KernelTmaWarpSpecializedPingpongEEENS5_IJNSA_ILi64EEENSA_ILi128EEESF_EEENS_10bfloat16_tENS5_IJlSB_lEEESI_SJ_NS4_8TiledMMAINS4_8MMA_AtomIJNS4_4SM904GMMA28MMA_64x128x16_F32BF16BF16_SSILNSN_5MajorE0ELSP_0ELNSN_7ScaleInE1ELSQ_1EEEEEENS4_6LayoutISC_NS5_IJNSA_ILi0EEESU_SU_EEEEENS5_IJNS4_10UnderscoreESX_SX_EEEEENS4_13SM90_TMA_LOADENS4_14ComposedLayoutINS4_7SwizzleILi3ELi4ELi3EEENS4_18smem_ptr_flag_bitsILi16EEENST_INS5_IJNSA_ILi8EEESF_EEENS5_IJSF_SB_EEEEEEEvNS4_8identityES10_S1A_vS1B_EENS_8epilogue10collective6detail29Sm90TmaWarpSpecializedAdapterINS1E_15DefaultEpilogueISI_SJ_SJ_NS1D_6thread17LinearCombinationISI_Li1EffLNS1I_9ScaleType4KindE0ELNS_15FloatRoundStyleE2ESI_EENS1_15EpilogueDefaultEEEEEvvEEEEvNT_6ParamsE,@function
        .size           _ZN7cutlass13device_kernelINS_4gemm6kernel13GemmUniversalIN4cute5tupleIJiiiiEEENS1_10collective13CollectiveMmaINS1_34MainloopSm90TmaGmmaWarpSpecializedILi3ENS5_IJNS4_1CILi1EEESB_SB_EEENS1_32KernelTmaWarpSpecializedPingpongEEENS5_IJNSA_ILi64EEENSA_ILi128EEESF_EEENS_10bfloat16_tENS5_IJlSB_lEEESI_SJ_NS4_8TiledMMAINS4_8MMA_AtomIJNS4_4SM904GMMA28MMA_64x128x16_F32BF16BF16_SSILNSN_5MajorE0ELSP_0ELNSN_7ScaleInE1ELSQ_1EEEEEENS4_6LayoutISC_NS5_IJNSA_ILi0EEESU_SU_EEEEENS5_IJNS4_10UnderscoreESX_SX_EEEEENS4_13SM90_TMA_LOADENS4_14ComposedLayoutINS4_7SwizzleILi3ELi4ELi3EEENS4_18smem_ptr_flag_bitsILi16EEENST_INS5_IJNSA_ILi8EEESF_EEENS5_IJSF_SB_EEEEEEEvNS4_8identityES10_S1A_vS1B_EENS_8epilogue10collective6detail29Sm90TmaWarpSpecializedAdapterINS1E_15DefaultEpilogueISI_SJ_SJ_NS1D_6thread17LinearCombinationISI_Li1EffLNS1I_9ScaleType4KindE0ELNS_15FloatRoundStyleE2ESI_EENS1_15EpilogueDefaultEEEEEvvEEEEvNT_6ParamsE,(.L_x_195 - _ZN7cutlass13device_kernelINS_4gemm6kernel13GemmUniversalIN4cute5tupleIJiiiiEEENS1_10collective13CollectiveMmaINS1_34MainloopSm90TmaGmmaWarpSpecializedILi3ENS5_IJNS4_1CILi1EEESB_SB_EEENS1_32KernelTmaWarpSpecializedPingpongEEENS5_IJNSA_ILi64EEENSA_ILi128EEESF_EEENS_10bfloat16_tENS5_IJlSB_lEEESI_SJ_NS4_8TiledMMAINS4_8MMA_AtomIJNS4_4SM904GMMA28MMA_64x128x16_F32BF16BF16_SSILNSN_5MajorE0ELSP_0ELNSN_7ScaleInE1ELSQ_1EEEEEENS4_6LayoutISC_NS5_IJNSA_ILi0EEESU_SU_EEEEENS5_IJNS4_10UnderscoreESX_SX_EEEEENS4_13SM90_TMA_LOADENS4_14ComposedLayoutINS4_7SwizzleILi3ELi4ELi3EEENS4_18smem_ptr_flag_bitsILi16EEENST_INS5_IJNSA_ILi8EEESF_EEENS5_IJSF_SB_EEEEEEEvNS4_8identityES10_S1A_vS1B_EENS_8epilogue10collective6detail29Sm90TmaWarpSpecializedAdapterINS1E_15DefaultEpilogueISI_SJ_SJ_NS1D_6thread17LinearCombinationISI_Li1EffLNS1I_9ScaleType4KindE0ELNS_15FloatRoundStyleE2ESI_EENS1_15EpilogueDefaultEEEEEvvEEEEvNT_6ParamsE)
        .other          _ZN7cutlass13device_kernelINS_4gemm6kernel13GemmUniversalIN4cute5tupleIJiiiiEEENS1_10collective13CollectiveMmaINS1_34MainloopSm90TmaGmmaWarpSpecializedILi3ENS5_IJNS4_1CILi1EEESB_SB_EEENS1_32KernelTmaWarpSpecializedPingpongEEENS5_IJNSA_ILi64EEENSA_ILi128EEESF_EEENS_10bfloat16_tENS5_IJlSB_lEEESI_SJ_NS4_8TiledMMAINS4_8MMA_AtomIJNS4_4SM904GMMA28MMA_64x128x16_F32BF16BF16_SSILNSN_5MajorE0ELSP_0ELNSN_7ScaleInE1ELSQ_1EEEEEENS4_6LayoutISC_NS5_IJNSA_ILi0EEESU_SU_EEEEENS5_IJNS4_10UnderscoreESX_SX_EEEEENS4_13SM90_TMA_LOADENS4_14ComposedLayoutINS4_7SwizzleILi3ELi4ELi3EEENS4_18smem_ptr_flag_bitsILi16EEENST_INS5_IJNSA_ILi8EEESF_EEENS5_IJSF_SB_EEEEEEEvNS4_8identityES10_S1A_vS1B_EENS_8epilogue10collective6detail29Sm90TmaWarpSpecializedAdapterINS1E_15DefaultEpilogueISI_SJ_SJ_NS1D_6thread17LinearCombinationISI_Li1EffLNS1I_9ScaleType4KindE0ELNS_15FloatRoundStyleE2ESI_EENS1_15EpilogueDefaultEEEEEvvEEEEvNT_6ParamsE,@"STO_CUDA_ENTRY STV_DEFAULT"
_ZN7cutlass13device_kernelINS_4gemm6kernel13GemmUniversalIN4cute5tupleIJiiiiEEENS1_10collective13CollectiveMmaINS1_34MainloopSm90TmaGmmaWarpSpecializedILi3ENS5_IJNS4_1CILi1EEESB_SB_EEENS1_32KernelTmaWarpSpecializedPingpongEEENS5_IJNSA_ILi64EEENSA_ILi128EEESF_EEENS_10bfloat16_tENS5_IJlSB_lEEESI_SJ_NS4_8TiledMMAINS4_8MMA_AtomIJNS4_4SM904GMMA28MMA_64x128x16_F32BF16BF16_SSILNSN_5MajorE0ELSP_0ELNSN_7ScaleInE1ELSQ_1EEEEEENS4_6LayoutISC_NS5_IJNSA_ILi0EEESU_SU_EEEEENS5_IJNS4_10UnderscoreESX_SX_EEEEENS4_13SM90_TMA_LOADENS4_14ComposedLayoutINS4_7SwizzleILi3ELi4ELi3EEENS4_18smem_ptr_flag_bitsILi16EEENST_INS5_IJNSA_ILi8EEESF_EEENS5_IJSF_SB_EEEEEEEvNS4_8identityES10_S1A_vS1B_EENS_8epilogue10collective6detail29Sm90TmaWarpSpecializedAdapterINS1E_15DefaultEpilogueISI_SJ_SJ_NS1D_6thread17LinearCombinationISI_Li1EffLNS1I_9ScaleType4KindE0ELNS_15FloatRoundStyleE2ESI_EENS1_15EpilogueDefaultEEEEEvvEEEEvNT_6ParamsE:
[----:B------:R-:W0:Y:S02]  /*0000*/  LDC R1, c[0x0][0x28] ;  /* 0x00000a00ff017b82 */ /* 0x000e240000000800 */
[----:B0-----:R-:W-:Y:S01]  /*0010*/  VIADD R1, R1, 0xfffffff8 ;  /* 0xfffffff801017836 */ /* 0x001fe20000000000 */
[----:B------:R-:W0:Y:S01]  /*0020*/  S2R R4, SR_TID.X ;  /* 0x0000000000047919 */ /* 0x000e220000002100 */
[----:B------:R-:W-:Y:S01]  /*0030*/  ELECT P0, URZ, PT ;  /* 0x00000000003f782f */ /* 0x000fe20003800000 */
[----:B------:R-:W-:Y:S01]  /*0040*/  BSSY B0, `(.L_x_0) ;  /* 0x000000f000007945 */ /* 0x000fe20003800000 */
[--C-:B0-----:R-:W-:Y:S02]  /*0050*/  SHF.R.U32.HI R0, RZ, 0x5, R4.reuse ;  /* 0x00000005ff007819 */ /* 0x101fe40000011604 */
[----:B------:R-:W-:-:S03]  /*0060*/  SHF.R.U32.HI R5, RZ, 0x7, R4 ;  /* 0x00000007ff057819 */ /* 0x000fc60000011604 */
[----:B------:R-:W0:Y:S04]  /*0070*/  SHFL.IDX PT, R2, R0, RZ, 0x1f ;  /* 0x00001fff00027589 */ /* 0x000e2800000e0000 */
[----:B------:R1:W2:Y:S01]  /*0080*/  SHFL.IDX PT, R7, R5, RZ, 0x1f ;  /* 0x00001fff05077589 */ /* 0x0002a200000e0000 */
[----:B0-----:R-:W-:-:S13]  /*0090*/  ISETP.NE.OR P0, PT, R2, RZ, !P0 ;  /* 0x000000ff0200720c */ /* 0x001fda0004705670 */
[----:B-12---:R-:W-:Y:S05]  /*00a0*/  @P0 BRA `(.L_x_1) ;  /* 0x0000000000200947 */ /* 0x006fea0003800000 */
[----:B------:R-:W-:Y:S02]  /*00b0*/  ULDC.64 UR4, c[0x0][0x198] ;  /* 0x0000660000047ab9 */ /* 0x000fe40000000a00 */
[----:B------:R-:W-:Y:S02]  /*00c0*/  UIADD3 UR6, UP0, UR4, 0xf0, URZ ;  /* 0x000000f004067890 */ /* 0x000fe4000ff1e03f */
[----:B------:R-:W-:Y:S02]  /*00d0*/  UIADD3 UR4, UP1, UR4, 0x1f0, URZ ;  /* 0x000001f004047890 */ /* 0x000fe4000ff3e03f */
[----:B------:R-:W-:Y:S02]  /*00e0*/  UIADD3.X UR7, URZ, UR5, URZ, UP0, !UPT ;  /* 0x000000053f077290 */ /* 0x000fe400087fe43f */
[----:B------:R-:W-:-:S07]  /*00f0*/  UIADD3.X UR5, URZ, UR5, URZ, UP1, !UPT ;  /* 0x000000053f057290 */ /* 0x000fce0008ffe43f */
[----:B------:R0:W-:Y:S02]  /*0100*/  UTMACCTL.PF [UR6] ;  /* 0x00000000060079b9 */ /* 0x0001e40008040000 */
[----:B------:R0:W-:Y:S02]  /*0110*/  UTMACCTL.PF [UR4] ;  /* 0x00000000040079b9 */ /* 0x0001e40008040000 */
[----:B0-----:R-:W-:Y:S01]  /*0120*/  NOP ;  /* 0x0000000000007918 */ /* 0x001fe20000000000 */
.L_x_1:
[----:B------:R-:W-:Y:S05]  /*0130*/  BSYNC B0 ;  /* 0x0000000000007941 */ /* 0x000fea0003800000 */
.L_x_0:
[----:B------:R-:W0:Y:S02]  /*0140*/  SHFL.IDX PT, R3, R0, RZ, 0x1f ;  /* 0x00001fff00037589 */ /* 0x000e2400000e0000 */
[----:B0-----:R-:W-:-:S13]  /*0150*/  ISETP.NE.AND P0, PT, R3, RZ, PT ;  /* 0x000000ff0300720c */ /* 0x001fda0003f05270 */
[----:B------:R-:W-:Y:S05]  /*0160*/  @P0 BRA `(.L_x_2) ;  /* 0x0000000000500947 */ /* 0x000fea0003800000 */
[----:B------:R-:W0:Y:S01]  /*0170*/  S2UR UR8, SR_CgaCtaId ;  /* 0x00000000000879c3 */ /* 0x000e220000008800 */
[----:B------:R-:W-:Y:S01]  /*0180*/  UMOV UR4, 0x400 ;  /* 0x0000040000047882 */ /* 0x000fe20000000000 */
[----:B------:R-:W-:Y:S01]  /*0190*/  UMOV UR5, 0x1 ;  /* 0x0000000100057882 */ /* 0x000fe20000000000 */
[----:B------:R-:W-:Y:S01]  /*01a0*/  UMOV UR6, 0x80 ;  /* 0x0000008000067882 */ /* 0x000fe20000000000 */
[----:B------:R-:W-:Y:S01]  /*01b0*/  ELECT P0, URZ, PT ;  /* 0x00000000003f782f */ /* 0x000fe20003800000 */
[----:B------:R-:W-:-:S04]  /*01c0*/  UIADD3 UR6, -UR6, 0x100000, URZ ;  /* 0x0010000006067890 */ /* 0x000fc8000fffe13f */
[----:B------:R-:W-:Y:S02]  /*01d0*/  USHF.L.U32 UR7, UR6, 0xb, URZ ;  /* 0x0000000b06077899 */ /* 0x000fe4000800063f */
[----:B------:R-:W-:Y:S02]  /*01e0*/  USHF.L.U32 UR6, UR6, 0x1, URZ ;  /* 0x0000000106067899 */ /* 0x000fe4000800063f */
[----:B0-----:R-:W-:Y:S02]  /*01f0*/  ULEA UR8, UR8, UR4, 0x18 ;  /* 0x0000000408087291 */ /* 0x001fe4000f8ec03f */
[----:B------:R-:W-:-:S04]  /*0200*/  UIADD3 UR4, -UR5, 0x100000, URZ ;  /* 0x0010000005047890 */ /* 0x000fc8000fffe13f */
[----:B------:R-:W-:Y:S02]  /*0210*/  USHF.L.U32 UR5, UR4, 0xb, URZ ;  /* 0x0000000b04057899 */ /* 0x000fe4000800063f */
[----:B------:R-:W-:Y:S01]  /*0220*/  USHF.L.U32 UR4, UR4, 0x1, URZ ;  /* 0x0000000104047899 */ /* 0x000fe2000800063f */
[----:B------:R-:W0:Y:S11]  /*0230*/  FENCE.VIEW.ASYNC.S ;  /* 0x00000000000073c6 */ /* 0x000e360000000000 */
[----:B0-----:R0:W1:Y:S01]  /*0240*/  SYNCS.EXCH.64 URZ, [UR8], UR4 ;  /* 0x00000004083f75b2 */ /* 0x0010620008000100 */
[----:B------:R0:W2:Y:S01]  /*0250*/  SYNCS.EXCH.64 URZ, [UR8+0x18], UR6 ;  /* 0x00001806083f75b2 */ /* 0x0000a20008000100 */
[----:B------:R0:W3:Y:S01]  /*0260*/  SYNCS.EXCH.64 URZ, [UR8+0x8], UR4 ;  /* 0x00000804083f75b2 */ /* 0x0000e20008000100 */
[----:B------:R0:W4:Y:S01]  /*0270*/  SYNCS.EXCH.64 URZ, [UR8+0x20], UR6 ;  /* 0x00002006083f75b2 */ /* 0x0001220008000100 */
[----:B------:R0:W0:Y:S01]  /*0280*/  SYNCS.EXCH.64 URZ, [UR8+0x10], UR4 ;  /* 0x00001004083f75b2 */ /* 0x0000220008000100 */
[----:B------:R0:W0:Y:S01]  /*0290*/  SYNCS.EXCH.64 URZ, [UR8+0x28], UR6 ;  /* 0x00002806083f75b2 */ /* 0x0000220008000100 */
[----:B------:R-:W-:Y:S01]  /*02a0*/  NOP ;  /* 0x0000000000007918 */ /* 0x000fe20000000000 */
.L_x_2:
[----:B------:R-:W5:Y:S01]  /*02b0*/  SHFL.IDX PT, R6, R0, RZ, 0x1f ;  /* 0x00001fff00067589 */ /* 0x000f6200000e0000 */
[----:B------:R-:W-:Y:S01]  /*02c0*/  ELECT P0, URZ, PT ;  /* 0x00000000003f782f */ /* 0x000fe20003800000 */
[----:B------:R-:W-:Y:S01]  /*02d0*/  NOP ;  /* 0x0000000000007918 */ /* 0x000fe20000000000 */
[----:B------:R-:W-:Y:S01]  /*02e0*/  ELECT P1, URZ, PT ;  /* 0x00000000003f782f */ /* 0x000fe20003820000 */
[----:B------:R-:W1:Y:S01]  /*02f0*/  SHFL.IDX PT, R3, R0, RZ, 0x1f ;  /* 0x00001fff00037589 */ /* 0x000e6200000e0000 */
[----:B0-----:R-:W-:Y:S01]  /*0300*/  UMOV UR4, 0x20 ;  /* 0x0000002000047882 */ /* 0x001fe20000000000 */
[----:B------:R-:W-:Y:S01]  /*0310*/  UMOV UR11, 0x80 ;  /* 0x00000080000b7882 */ /* 0x000fe20000000000 */
[----:B------:R-:W-:Y:S01]  /*0320*/  NOP ;  /* 0x0000000000007918 */ /* 0x000fe20000000000 */
[----:B------:R-:W0:Y:S01]  /*0330*/  SHFL.IDX PT, R5, R5, RZ, 0x1f ;  /* 0x00001fff05057589 */ /* 0x000e2200000e0000 */
[C---:B------:R-:W-:Y:S01]  /*0340*/  VIADD R31, R7.reuse, 0xffffffff ;  /* 0xffffffff071f7836 */ /* 0x040fe20000000000 */
[----:B------:R-:W-:Y:S01]  /*0350*/  ULDC.64 UR36, c[0x0][0x208] ;  /* 0x0000820000247ab9 */ /* 0x000fe20000000a00 */
[----:B------:R-:W-:-:S03]  /*0360*/  ISETP.NE.AND P2, PT, R7, RZ, PT ;  /* 0x000000ff0700720c */ /* 0x000fc60003f45270 */
[----:B------:R-:W-:Y:S02]  /*0370*/  ISETP.GE.U32.AND P3, PT, R31, 0x2, PT ;  /* 0x000000021f00780c */ /* 0x000fe40003f66070 */
[----:B-----5:R-:W-:Y:S02]  /*0380*/  ISETP.NE.OR P0, PT, R6, RZ, !P0 ;  /* 0x000000ff0600720c */ /* 0x020fe40004705670 */
[----:B-1----:R-:W-:Y:S02]  /*0390*/  ISETP.NE.OR P1, PT, R3, RZ, !P1 ;  /* 0x000000ff0300720c */ /* 0x002fe40004f25670 */
[----:B------:R-:W-:Y:S02]  /*03a0*/  SHF.R.S32.HI R3, RZ, 0x1f, R2 ;  /* 0x0000001fff037819 */ /* 0x000fe40000011402 */
[----:B0-----:R-:W-:Y:S02]  /*03b0*/  R2UR UR43, R5 ;  /* 0x00000000052b72ca */ /* 0x001fe400000e0000 */
[----:B------:R-:W-:-:S05]  /*03c0*/  LEA.HI R3, R3, R2, RZ, 0x2 ;  /* 0x0000000203037211 */ /* 0x000fca00078f10ff */
[----:B------:R-:W-:Y:S01]  /*03d0*/  VOTEU.ALL UP0, P0 ;  /* 0x00000000003f7886 */ /* 0x000fe20000000000 */
[----:B------:R-:W-:Y:S01]  /*03e0*/  LOP3.LUT R3, R3, 0xfffffffc, RZ, 0xc0, !PT ;  /* 0xfffffffc03037812 */ /* 0x000fe200078ec0ff */
[----:B------:R-:W-:-:S03]  /*03f0*/  VOTEU.ALL UP1, P1 ;  /* 0x00000000003f7886 */ /* 0x000fc60000820000 */
[----:B------:R-:W0:Y:S01]  /*0400*/  @!UP0 S2UR UR7, SR_CgaCtaId ;  /* 0x00000000000789c3 */ /* 0x000e220000008800 */
[----:B------:R-:W-:Y:S01]  /*0410*/  @!UP0 UMOV UR6, 0x400 ;  /* 0x0000040000068882 */ /* 0x000fe20000000000 */
[----:B------:R-:W-:-:S04]  /*0420*/  @!UP0 UIADD3 UR4, -UR4, 0x100000, URZ ;  /* 0x0010000004048890 */ /* 0x000fc8000fffe13f */
[----:B------:R-:W-:Y:S02]  /*0430*/  @!UP0 USHF.L.U32 UR5, UR4, 0xb, URZ ;  /* 0x0000000b04058899 */ /* 0x000fe4000800063f */
[----:B------:R-:W-:Y:S01]  /*0440*/  @!UP0 USHF.L.U32 UR4, UR4, 0x1, URZ ;  /* 0x0000000104048899 */ /* 0x000fe2000800063f */
[----:B------:R-:W-:Y:S01]  /*0450*/  IMAD.IADD R14, R2, 0x1, -R3 ;  /* 0x00000001020e7824 */ /* 0x000fe200078e0a03 */
[----:B------:R-:W-:Y:S01]  /*0460*/  @!UP1 UMOV UR9, 0x400 ;  /* 0x0000040000099882 */ /* 0x000fe20000000000 */
[----:B------:R-:W-:Y:S01]  /*0470*/  VOTEU.ALL UP2, P1 ;  /* 0x00000000003f7886 */ /* 0x000fe20000840000 */
[----:B------:R-:W-:Y:S01]  /*0480*/  VOTEU.ALL UP3, P1 ;  /* 0x00000000003f7886 */ /* 0x000fe20000860000 */
[----:B------:R-:W-:Y:S01]  /*0490*/  VOTEU.ALL UP4, P1 ;  /* 0x00000000003f7886 */ /* 0x000fe20000880000 */
[----:B------:R-:W1:Y:S01]  /*04a0*/  @!UP1 S2UR UR10, SR_CgaCtaId ;  /* 0x00000000000a99c3 */ /* 0x000e620000008800 */
[----:B------:R-:W-:Y:S01]  /*04b0*/  VOTEU.ALL UP5, P1 ;  /* 0x00000000003f7886 */ /* 0x000fe200008a0000 */
[----:B------:R-:W-:-:S04]  /*04c0*/  SHF.R.S32.HI R3, RZ, 0x1f, R4 ;  /* 0x0000001fff037819 */ /* 0x000fc80000011404 */
[----:B------:R-:W-:-:S04]  /*04d0*/  LEA.HI R3, R3, R4, RZ, 0x7 ;  /* 0x0000000403037211 */ /* 0x000fc800078f38ff */
[----:B------:R-:W-:-:S05]  /*04e0*/  LOP3.LUT R3, R3, 0xffffff80, RZ, 0xc0, !PT ;  /* 0xffffff8003037812 */ /* 0x000fca00078ec0ff */
[----:B------:R-:W-:Y:S01]  /*04f0*/  IMAD.IADD R5, R4, 0x1, -R3 ;  /* 0x0000000104057824 */ /* 0x000fe200078e0a03 */
[----:B0-----:R-:W-:Y:S02]  /*0500*/  @!UP0 ULEA UR8, UR7, UR6, 0x18 ;  /* 0x0000000607088291 */ /* 0x001fe4000f8ec03f */
[----:B------:R-:W-:-:S04]  /*0510*/  @!UP1 UIADD3 UR6, -UR11, 0x100000, URZ ;  /* 0x001000000b069890 */ /* 0x000fc8000fffe13f */
[----:B------:R-:W-:Y:S02]  /*0520*/  @!UP1 USHF.L.U32 UR7, UR6, 0xb, URZ ;  /* 0x0000000b06079899 */ /* 0x000fe4000800063f */
[----:B------:R-:W-:Y:S01]  /*0530*/  @!UP1 USHF.L.U32 UR6, UR6, 0x1, URZ ;  /* 0x0000000106069899 */ /* 0x000fe2000800063f */
[----:B------:R-:W-:Y:S01]  /*0540*/  VOTEU.ALL UP0, P0 ;  /* 0x00000000003f7886 */ /* 0x000fe20000000000 */
[----:B-1----:R-:W-:Y:S01]  /*0550*/  @!UP1 ULEA UR9, UR10, UR9, 0x18 ;  /* 0x000000090a099291 */ /* 0x002fe2000f8ec03f */
[----:B------:R-:W-:Y:S02]  /*0560*/  VOTEU.ALL UP1, P0 ;  /* 0x00000000003f7886 */ /* 0x000fe40000020000 */
[----:B------:R-:W-:Y:S01]  /*0570*/  ULDC.64 UR10, c[0x0][0x598] ;  /* 0x00016600000a7ab9 */ /* 0x000fe20000000a00 */
[----:B------:R-:W-:Y:S01]  /*0580*/  ISETP.NE.AND P0, PT, R14, 0x3, PT ;  /* 0x000000030e00780c */ /* 0x000fe20003f05270 */
[----:B------:R-:W0:Y:S02]  /*0590*/  FENCE.VIEW.ASYNC.S ;  /* 0x00000000000073c6 */ /* 0x000e240000000000 */
[----:B0-----:R0:W2:Y:S01]  /*05a0*/  @!UP0 SYNCS.EXCH.64 URZ, [UR8+0x60], UR4 ;  /* 0x00006004083f85b2 */ /* 0x0010a20008000100 */
[----:B------:R-:W-:-:S02]  /*05b0*/  ISETP.NE.U32.AND P1, PT, RZ, UR10, PT ;  /* 0x0000000aff007c0c */ /* 0x000fc4000bf25070 */
[----:B------:R-:W-:Y:S02]  /*05c0*/  ISETP.EQ.OR P0, PT, R14, RZ, !P0 ;  /* 0x000000ff0e00720c */ /* 0x000fe40004702670 */
[----:B------:R-:W-:Y:S02]  /*05d0*/  ISETP.NE.AND.EX P1, PT, RZ, UR11, PT, P1 ;  /* 0x0000000bff007c0c */ /* 0x000fe4000bf25310 */
[----:B------:R-:W-:-:S04]  /*05e0*/  ISETP.EQ.AND P0, PT, R7, RZ, P0 ;  /* 0x000000ff0700720c */ /* 0x000fc80000702270 */
[----:B------:R-:W-:-:S04]  /*05f0*/  SEL R23, RZ, 0x1, !P0 ;  /* 0x00000001ff177807 */ /* 0x000fc80004000000 */
[----:B------:R-:W-:Y:S01]  /*0600*/  SEL R23, R23, 0x2, P3 ;  /* 0x0000000217177807 */ /* 0x000fe20001800000 */
[----:B------:R0:W2:Y:S01]  /*0610*/  @!UP1 SYNCS.EXCH.64 URZ, [UR8+0x68], UR4 ;  /* 0x00006804083f95b2 */ /* 0x0000a20008000100 */
[----:B------:R-:W-:Y:S01]  /*0620*/  NOP ;  /* 0x0000000000007918 */ /* 0x000fe20000000000 */
[----:B------:R0:W2:Y:S01]  /*0630*/  @!UP2 SYNCS.EXCH.64 URZ, [UR9+0x40], UR6 ;  /* 0x00004006093fa5b2 */ /* 0x0000a20008000100 */
[----:B------:R0:W2:Y:S01]  /*0640*/  @!UP3 SYNCS.EXCH.64 URZ, [UR9+0x48], UR6 ;  /* 0x00004806093fb5b2 */ /* 0x0000a20008000100 */
[----:B------:R0:W2:Y:S01]  /*0650*/  @!UP4 SYNCS.EXCH.64 URZ, [UR9+0x50], UR6 ;  /* 0x00005006093fc5b2 */ /* 0x0000a20008000100 */
[----:B------:R0:W2:Y:S01]  /*0660*/  @!UP5 SYNCS.EXCH.64 URZ, [UR9+0x58], UR6 ;  /* 0x00005806093fd5b2 */ /* 0x0000a20008000100 */
[----:B------:R-:W-:Y:S01]  /*0670*/  NOP ;  /* 0x0000000000007918 */ /* 0x000fe20000000000 */
[----:B--234-:R-:W-:Y:S06]  /*0680*/  BAR.SYNC.DEFER_BLOCKING 0x0 ;  /* 0x0000000000007b1d */ /* 0x01cfec0000010000 */
[----:B0-----:R-:W-:Y:S05]  /*0690*/  @!P1 BRA `(.L_x_3) ;  /* 0x00000000001c9947 */ /* 0x001fea0003800000 */
[----:B------:R-:W0:Y:S02]  /*06a0*/  LDC.64 R2, c[0x0][0x598] ;  /* 0x00016600ff027b82 */ /* 0x000e240000000a00 */
[----:B0-----:R-:W2:Y:S02]  /*06b0*/  LDG.E.64 R2, desc[UR36][R2.64] ;  /* 0x0000002402027981 */ /* 0x001ea4000c1e1b00 */
[----:B--2---:R-:W-:-:S04]  /*06c0*/  ISETP.NE.U32.AND P0, PT, R2, RZ, PT ;  /* 0x000000ff0200720c */ /* 0x004fc80003f05070 */
[----:B------:R-:W-:-:S13]  /*06d0*/  ISETP.NE.AND.EX P0, PT, R3, RZ, PT, P0 ;  /* 0x000000ff0300720c */ /* 0x000fda0003f05300 */
[----:B------:R-:W-:Y:S05]  /*06e0*/  @!P0 BRA `(.L_x_3) ;  /* 0x0000000000088947 */ /* 0x000fea0003800000 */
[----:B------:R1:W5:Y:S01]  /*06f0*/  LD.E R88, desc[UR36][R2.64] ;  /* 0x0000002402587980 */ /* 0x000362000c101900 */
[----:B------:R-:W-:Y:S05]  /*0700*/  BRA `(.L_x_4) ;  /* 0x0000000000247947 */ /* 0x000fea0003800000 */
.L_x_3:
[----:B------:R-:W-:Y:S02]  /*0710*/  ULDC.64 UR4, c[0x0][0x588] ;  /* 0x0001620000047ab9 */ /* 0x000fe40000000a00 */
[----:B------:R-:W-:-:S04]  /*0720*/  ISETP.NE.U32.AND P0, PT, RZ, UR4, PT ;  /* 0x00000004ff007c0c */ /* 0x000fc8000bf05070 */
[----:B------:R-:W-:-:S13]  /*0730*/  ISETP.NE.AND.EX P0, PT, RZ, UR5, PT, P0 ;  /* 0x00000005ff007c0c */ /* 0x000fda000bf05300 */
[----:B------:R-:W-:Y:S05]  /*0740*/  @!P0 BRA `(.L_x_5) ;  /* 0x00000000000c8947 */ /* 0x000fea0003800000 */
[----:B------:R-:W0:Y:S02]  /*0750*/  LDC.64 R88, c[0x0][0x588] ;  /* 0x00016200ff587b82 */ /* 0x000e240000000a00 */
[----:B0-----:R0:W5:Y:S01]  /*0760*/  LDG.E R88, desc[UR36][R88.64] ;  /* 0x0000002458587981 */ /* 0x001162000c1e1900 */
[----:B------:R-:W-:Y:S05]  /*0770*/  BRA `(.L_x_4) ;  /* 0x0000000000087947 */ /* 0x000fea0003800000 */
.L_x_5:
[----:B------:R-:W-:Y:S02]  /*0780*/  ULDC UR4, c[0x0][0x580] ;  /* 0x0001600000047ab9 */ /* 0x000fe40000000800 */
[----:B------:R-:W-:-:S07]  /*0790*/  IMAD.U32 R88, RZ, RZ, UR4 ;  /* 0x00000004ff587e24 */ /* 0x000fce000f8e00ff */
.L_x_4:
[----:B------:R-:W-:Y:S02]  /*07a0*/  ULDC.64 UR4, c[0x0][0x5a0] ;  /* 0x0001680000047ab9 */ /* 0x000fe40000000a00 */
[----:B------:R-:W-:-:S04]  /*07b0*/  ISETP.NE.U32.AND P0, PT, RZ, UR4, PT ;  /* 0x00000004ff007c0c */ /* 0x000fc8000bf05070 */
[----:B------:R-:W-:-:S13]  /*07c0*/  ISETP.NE.AND.EX P0, PT, RZ, UR5, PT, P0 ;  /* 0x00000005ff007c0c */ /* 0x000fda000bf05300 */
[----:B------:R-:W-:Y:S05]  /*07d0*/  @!P0 BRA `(.L_x_6) ;  /* 0x00000000001c8947 */ /* 0x000fea0003800000 */
[----:B-1----:R-:W1:Y:S02]  /*07e0*/  LDC.64 R2, c[0x0][0x5a0] ;  /* 0x00016800ff027b82 */ /* 0x002e640000000a00 */
[----:B-1----:R-:W2:Y:S02]  /*07f0*/  LDG.E.64 R2, desc[UR36][R2.64] ;  /* 0x0000002402027981 */ /* 0x002ea4000c1e1b00 */
[----:B--2---:R-:W-:-:S04]  /*0800*/  ISETP.NE.U32.AND P0, PT, R2, RZ, PT ;  /* 0x000000ff0200720c */ /* 0x004fc80003f05070 */
[----:B------:R-:W-:-:S13]  /*0810*/  ISETP.NE.AND.EX P0, PT, R3, RZ, PT, P0 ;  /* 0x000000ff0300720c */ /* 0x000fda0003f05300 */
[----:B------:R-:W-:Y:S05]  /*0820*/  @!P0 BRA `(.L_x_6) ;  /* 0x0000000000088947 */ /* 0x000fea0003800000 */
[----:B0-----:R2:W5:Y:S01]  /*0830*/  LD.E R89, desc[UR36][R2.64] ;  /* 0x0000002402597980 */ /* 0x001562000c101900 */
[----:B------:R-:W-:Y:S05]  /*0840*/  BRA `(.L_x_7) ;  /* 0x0000000000247947 */ /* 0x000fea0003800000 */
.L_x_6:
[----:B------:R-:W-:Y:S02]  /*0850*/  ULDC.64 UR4, c[0x0][0x590] ;  /* 0x0001640000047ab9 */ /* 0x000fe40000000a00 */
[----:B------:R-:W-:-:S04]  /*0860*/  ISETP.NE.U32.AND P0, PT, RZ, UR4, PT ;  /* 0x00000004ff007c0c */ /* 0x000fc8000bf05070 */
[----:B------:R-:W-:-:S13]  /*0870*/  ISETP.NE.AND.EX P0, PT, RZ, UR5, PT, P0 ;  /* 0x00000005ff007c0c */ /* 0x000fda000bf05300 */
[----:B------:R-:W-:Y:S05]  /*0880*/  @!P0 BRA `(.L_x_8) ;  /* 0x00000000000c8947 */ /* 0x000fea0003800000 */
[----:B-1----:R-:W0:Y:S02]  /*0890*/  LDC.64 R2, c[0x0][0x590] ;  /* 0x00016400ff027b82 */ /* 0x002e240000000a00 */
[----:B0-----:R0:W5:Y:S01]  /*08a0*/  LDG.E R89, desc[UR36][R2.64] ;  /* 0x0000002402597981 */ /* 0x001162000c1e1900 */
[----:B------:R-:W-:Y:S05]  /*08b0*/  BRA `(.L_x_7) ;  /* 0x0000000000087947 */ /* 0x000fea0003800000 */
.L_x_8:
[----:B------:R-:W-:Y:S02]  /*08c0*/  ULDC UR4, c[0x0][0x584] ;  /* 0x0001610000047ab9 */ /* 0x000fe40000000800 */
[----:B0-----:R-:W-:-:S07]  /*08d0*/  IMAD.U32 R89, RZ, RZ, UR4 ;  /* 0x00000004ff597e24 */ /* 0x001fce000f8e00ff */
.L_x_7:
[----:B012---:R-:W0:Y:S01]  /*08e0*/  LDC R2, c[0x0][0x65c] ;  /* 0x00019700ff027b82 */ /* 0x007e220000000800 */
[----:B------:R-:W1:Y:S01]  /*08f0*/  S2R R15, SR_CTAID.Y ;  /* 0x00000000000f7919 */ /* 0x000e620000002600 */
[----:B------:R-:W-:Y:S01]  /*0900*/  ULDC UR6, c[0x0][0x28c] ;  /* 0x0000a30000067ab9 */ /* 0x000fe20000000800 */
[----:B------:R-:W-:Y:S01]  /*0910*/  ISETP.NE.AND P0, PT, R7, 0x2, PT ;  /* 0x000000020700780c */ /* 0x000fe20003f05270 */
[----:B------:R-:W-:Y:S01]  /*0920*/  UIADD3 UR6, UR6, 0x3f, URZ ;  /* 0x0000003f06067890 */ /* 0x000fe2000fffe03f */
[----:B------:R-:W2:Y:S01]  /*0930*/  S2R R6, SR_CTAID.X ;  /* 0x0000000000067919 */ /* 0x000ea20000002500 */
[----:B------:R-:W-:Y:S01]  /*0940*/  UMOV UR38, URZ ;  /* 0x0000003f00267c82 */ /* 0x000fe20008000000 */
[----:B------:R-:W-:Y:S01]  /*0950*/  UMOV UR39, URZ ;  /* 0x0000003f00277c82 */ /* 0x000fe20008000000 */
[----:B------:R-:W-:Y:S01]  /*0960*/  USHF.R.S32.HI UR7, URZ, 0x1f, UR6 ;  /* 0x0000001f3f077899 */ /* 0x000fe20008011406 */
[----:B------:R-:W-:-:S03]  /*0970*/  ULDC.64 UR8, c[0x0][0x650] ;  /* 0x0001940000087ab9 */ /* 0x000fc60000000a00 */
[----:B------:R-:W-:-:S04]  /*0980*/  ULEA.HI UR7, UR7, UR6, URZ, 0x6 ;  /* 0x0000000607077291 */ /* 0x000fc8000f8f303f */
[----:B------:R-:W-:Y:S01]  /*0990*/  USHF.R.S32.HI UR40, URZ, 0x6, UR7 ;  /* 0x000000063f287899 */ /* 0x000fe20008011407 */
[----:B0-----:R-:W-:-:S13]  /*09a0*/  ISETP.NE.AND P1, PT, R2, 0x1, PT ;  /* 0x000000010200780c */ /* 0x001fda0003f25270 */
[----:B------:R-:W2:Y:S01]  /*09b0*/  @P1 LDC R17, c[0x0][0x10] ;  /* 0x00000400ff111b82 */ /* 0x000ea20000000800 */
[----:B-1----:R-:W-:Y:S02]  /*09c0*/  @P1 IMAD.MOV.U32 R8, RZ, RZ, R15 ;  /* 0x000000ffff081224 */ /* 0x002fe400078e000f */
[----:B------:R-:W-:Y:S02]  /*09d0*/  @P1 IMAD.MOV.U32 R9, RZ, RZ, RZ ;  /* 0x000000ffff091224 */ /* 0x000fe400078e00ff */
[----:B------:R-:W-:-:S03]  /*09e0*/  @P1 IMAD.MOV.U32 R7, RZ, RZ, RZ ;  /* 0x000000ffff071224 */ /* 0x000fc600078e00ff */
[----:B------:R-:W0:Y:S01]  /*09f0*/  @!P1 LDC R3, c[0x0][0xc] ;  /* 0x00000300ff039b82 */ /* 0x000e220000000800 */
[----:B------:R-:W-:Y:S01]  /*0a00*/  ULDC UR4, c[0x0][0xc] ;  /* 0x0000030000047ab9 */ /* 0x000fe20000000800 */
[----:B------:R-:W-:Y:S02]  /*0a10*/  ULDC UR5, c[0x0][0x10] ;  /* 0x0000040000057ab9 */ /* 0x000fe40000000800 */
[----:B------:R-:W-:-:S04]  /*0a20*/  UIMAD.WIDE.U32 UR4, UR4, UR5, URZ ;  /* 0x00000005040472a5 */ /* 0x000fc8000f8e003f */
[----:B------:R-:W1:Y:S01]  /*0a30*/  LDC R0, c[0x0][0x14] ;  /* 0x00000500ff007b82 */ /* 0x000e620000000800 */
[----:B--2---:R-:W-:-:S04]  /*0a40*/  @P1 IMAD.WIDE.U32 R16, R6, R17, R8 ;  /* 0x0000001106101225 */ /* 0x004fc800078e0008 */
[----:B------:R-:W-:Y:S02]  /*0a50*/  @P1 IMAD.IADD R17, R17, 0x1, R7 ;  /* 0x0000000111111824 */ /* 0x000fe400078e0207 */
[----:B------:R-:W-:Y:S02]  /*0a60*/  IMAD.MOV.U32 R7, RZ, RZ, RZ ;  /* 0x000000ffff077224 */ /* 0x000fe400078e00ff */
[----:B0-----:R-:W-:-:S04]  /*0a70*/  @!P1 IMAD.WIDE.U32 R8, R3, R15, R6 ;  /* 0x0000000f03089225 */ /* 0x001fc800078e0006 */
[----:B------:R-:W-:Y:S02]  /*0a80*/  @!P1 IMAD.MOV.U32 R16, RZ, RZ, R8 ;  /* 0x000000ffff109224 */ /* 0x000fe400078e0008 */
[----:B-1----:R-:W-:-:S04]  /*0a90*/  IMAD.WIDE.U32 R10, R0, UR4, RZ ;  /* 0x00000004000a7c25 */ /* 0x002fc8000f8e00ff */
[----:B------:R-:W-:Y:S01]  /*0aa0*/  IMAD R3, R0, UR5, RZ ;  /* 0x0000000500037c24 */ /* 0x000fe2000f8e02ff */
[----:B------:R0:W-:Y:S01]  /*0ab0*/  STL.64 [R1], R10 ;  /* 0x0000000a01007387 */ /* 0x0001e20000100a00 */
[----:B------:R-:W-:Y:S02]  /*0ac0*/  @!P1 IMAD.MOV.U32 R17, RZ, RZ, R9 ;  /* 0x000000ffff119224 */ /* 0x000fe400078e0009 */
[----:B------:R-:W-:Y:S01]  /*0ad0*/  IMAD.IADD R0, R11, 0x1, R3 ;  /* 0x000000010b007824 */ /* 0x000fe200078e0203 */
[----:B------:R-:W-:Y:S06]  /*0ae0*/  @P0 BRA `(.L_x_9) ;  /* 0x0000000000200947 */ /* 0x000fec0003800000 */
[----:B------:R-:W-:Y:S01]  /*0af0*/  UISETP.GE.U32.AND UP0, UPT, UR40, 0x3, UPT ;  /* 0x000000032800788c */ /* 0x000fe2000bf06070 */
[----:B------:R-:W-:Y:S01]  /*0b00*/  IADD3 R16, P0, R16, R10, RZ ;  /* 0x0000000a10107210 */ /* 0x000fe20007f1e0ff */
[----:B------:R-:W-:Y:S01]  /*0b10*/  UIMAD.WIDE.U32 UR4, UR40, -0x55555555, URZ ;  /* 0xaaaaaaab280478a5 */ /* 0x000fe2000f8e003f */
[----:B------:R-:W-:-:S03]  /*0b20*/  UMOV UR39, URZ ;  /* 0x0000003f00277c82 */ /* 0x000fc60008000000 */
[----:B------:R-:W-:Y:S01]  /*0b30*/  USHF.R.U32.HI UR4, URZ, 0x1, UR5 ;  /* 0x000000013f047899 */ /* 0x000fe20008011605 */
[----:B------:R-:W-:-:S03]  /*0b40*/  IMAD.X R17, R0, 0x1, R17, P0 ;  /* 0x0000000100117824 */ /* 0x000fc600000e0611 */
[----:B------:R-:W-:Y:S02]  /*0b50*/  UIMAD UR38, UR4, -0x3, UR40 ;  /* 0xfffffffd042678a4 */ /* 0x000fe4000f8e0228 */
[----:B------:R-:W-:-:S12]  /*0b60*/  @UP0 ULOP3.LUT UR39, UR4, 0x1, URZ, 0xc0, !UPT ;  /* 0x0000000104270892 */ /* 0x000fd8000f8ec03f */
.L_x_9:
[----:B------:R-:W-:Y:S01]  /*0b70*/  ISETP.GE.U32.AND P0, PT, R16, UR8, PT ;  /* 0x0000000810007c0c */ /* 0x000fe2000bf06070 */
[----:B------:R-:W-:Y:S01]  /*0b80*/  IMAD.MOV.U32 R22, RZ, RZ, -0x1 ;  /* 0xffffffffff167424 */ /* 0x000fe200078e00ff */
[----:B------:R-:W-:Y:S01]  /*0b90*/  PRMT R3, RZ, 0x7610, R3 ;  /* 0x00007610ff037816 */ /* 0x000fe20000000003 */
[----:B------:R-:W-:Y:S01]  /*0ba0*/  IMAD.MOV.U32 R18, RZ, RZ, -0x1 ;  /* 0xffffffffff127424 */ /* 0x000fe200078e00ff */
[----:B------:R-:W-:Y:S01]  /*0bb0*/  ISETP.GE.U32.AND.EX P0, PT, R17, UR9, PT, P0 ;  /* 0x0000000911007c0c */ /* 0x000fe2000bf06100 */
[----:B------:R-:W-:-:S12]  /*0bc0*/  IMAD.MOV.U32 R19, RZ, RZ, -0x1 ;  /* 0xffffffffff137424 */ /* 0x000fd800078e00ff */
[----:B------:R-:W-:Y:S05]  /*0bd0*/  @P0 BRA `(.L_x_10) ;  /* 0x0000000400580947 */ /* 0x000fea0003800000 */
[----:B------:R-:W1:Y:S01]  /*0be0*/  LDC.64 R20, c[0x0][0x628] ;  /* 0x00018a00ff147b82 */ /* 0x000e620000000a00 */
[----:B------:R-:W-:Y:S02]  /*0bf0*/  IMAD.MOV.U32 R8, RZ, RZ, R16 ;  /* 0x000000ffff087224 */ /* 0x000fe400078e0010 */
[----:B------:R-:W-:-:S05]  /*0c00*/  IMAD.MOV.U32 R9, RZ, RZ, R17 ;  /* 0x000000ffff097224 */ /* 0x000fca00078e0011 */
[----:B------:R-:W2:Y:S08]  /*0c10*/  LDC R18, c[0x0][0x630] ;  /* 0x00018c00ff127b82 */ /* 0x000eb00000000800 */
[----:B------:R-:W3:Y:S01]  /*0c20*/  LDC.64 R24, c[0x0][0x620] ;  /* 0x00018800ff187b82 */ /* 0x000ee20000000a00 */
[----:B-1----:R-:W-:-:S04]  /*0c30*/  ISETP.NE.U32.AND P0, PT, R20, RZ, PT ;  /* 0x000000ff1400720c */ /* 0x002fc80003f05070 */
[----:B------:R-:W-:-:S13]  /*0c40*/  ISETP.NE.AND.EX P0, PT, R21, RZ, PT, P0 ;  /* 0x000000ff1500720c */ /* 0x000fda0003f05300 */
[----:B--23--:R-:W-:Y:S05]  /*0c50*/  @!P0 BRA `(.L_x_11) ;  /* 0x0000000000288947 */ /* 0x00cfea0003800000 */
[----:B------:R-:W1:Y:S02]  /*0c60*/  LDC R3, c[0x0][0x634] ;  /* 0x00018d00ff037b82 */ /* 0x000e640000000800 */
[----:B-1----:R-:W-:-:S05]  /*0c70*/  IADD3 R3, P0, R16, R3, RZ ;  /* 0x0000000310037210 */ /* 0x002fca0007f1e0ff */
[----:B------:R-:W-:-:S04]  /*0c80*/  IMAD.X R19, RZ, RZ, R17, P0 ;  /* 0x000000ffff137224 */ /* 0x000fc800000e0611 */
[----:B------:R-:W-:-:S04]  /*0c90*/  IMAD.WIDE.U32 R8, R19, R20, RZ ;  /* 0x0000001413087225 */ /* 0x000fc800078e00ff */
[----:B0-----:R-:W-:-:S04]  /*0ca0*/  IMAD.WIDE.U32 R10, P0, R3, R21, R8 ;  /* 0x00000015030a7225 */ /* 0x001fc80007800008 */
[----:B------:R-:W-:-:S04]  /*0cb0*/  IMAD.WIDE.U32 R8, R3, R20, RZ ;  /* 0x0000001403087225 */ /* 0x000fc800078e00ff */
[----:B------:R-:W-:Y:S01]  /*0cc0*/  IMAD.X R13, RZ, RZ, RZ, P0 ;  /* 0x000000ffff0d7224 */ /* 0x000fe200000e06ff */
[----:B------:R-:W-:Y:S01]  /*0cd0*/  IADD3 RZ, P0, R9, R10, RZ ;  /* 0x0000000a09ff7210 */ /* 0x000fe20007f1e0ff */
[----:B------:R-:W-:-:S04]  /*0ce0*/  IMAD.MOV.U32 R12, RZ, RZ, R11 ;  /* 0x000000ffff0c7224 */ /* 0x000fc800078e000b */
[----:B------:R-:W-:-:S08]  /*0cf0*/  IMAD.WIDE.U32.X R8, R19, R21, R12, P0 ;  /* 0x0000001513087225 */ /* 0x000fd000000e040c */
.L_x_11:
[-CC-:B------:R-:W-:Y:S01]  /*0d00*/  SHF.R.U64 R30, R8, R18.reuse, R9.reuse ;  /* 0x00000012081e7219 */ /* 0x180fe20000001209 */
[----:B------:R-:W1:Y:S01]  /*0d10*/  LDC R12, c[0x0][0x618] ;  /* 0x00018600ff0c7b82 */ /* 0x000e620000000800 */
[----:B------:R-:W-:Y:S01]  /*0d20*/  SHF.R.U32.HI R7, RZ, R18, R9 ;  /* 0x00000012ff077219 */ /* 0x000fe20000011609 */
[----:B------:R-:W-:Y:S01]  /*0d30*/  ULDC UR4, c[0x0][0x150] ;  /* 0x0000540000047ab9 */ /* 0x000fe20000000800 */
[----:B0-----:R-:W-:Y:S02]  /*0d40*/  IADD3 R11, P0, RZ, -R30, RZ ;  /* 0x8000001eff0b7210 */ /* 0x001fe40007f1e0ff */
[----:B------:R-:W-:-:S03]  /*0d50*/  I2FP.F32.U32 R3, R6 ;  /* 0x0000000600037245 */ /* 0x000fc60000201000 */
[----:B------:R-:W0:Y:S01]  /*0d60*/  LDC.64 R26, c[0x0][0x640] ;  /* 0x00019000ff1a7b82 */ /* 0x000e220000000a00 */
[----:B------:R-:W-:Y:S02]  /*0d70*/  IMAD.X R13, RZ, RZ, ~R7, P0 ;  /* 0x000000ffff0d7224 */ /* 0x000fe400000e0e07 */
[----:B------:R-:W-:Y:S01]  /*0d80*/  FMUL R3, R3, UR4 ;  /* 0x0000000403037c20 */ /* 0x000fe20008400000 */
[----:B------:R-:W-:Y:S01]  /*0d90*/  IMAD.WIDE.U32 R8, R11, R24, R16 ;  /* 0x000000180b087225 */ /* 0x000fe200078e0010 */
[----:B------:R-:W-:-:S03]  /*0da0*/  ULDC UR4, c[0x0][0x154] ;  /* 0x0000550000047ab9 */ /* 0x000fc60000000800 */
[----:B------:R-:W-:Y:S01]  /*0db0*/  IMAD R10, R13, R24, RZ ;  /* 0x000000180d0a7224 */ /* 0x000fe200078e02ff */
[----:B------:R-:W2:Y:S01]  /*0dc0*/  LDC R7, c[0x0][0x144] ;  /* 0x00005100ff077b82 */ /* 0x000ea20000000800 */
[----:B------:R-:W3:Y:S02]  /*0dd0*/  F2I.U32.TRUNC.NTZ R3, R3 ;  /* 0x0000000300037305 */ /* 0x000ee4000020f000 */
[----:B------:R-:W-:-:S04]  /*0de0*/  IMAD R11, R11, R25, R10 ;  /* 0x000000190b0b7224 */ /* 0x000fc800078e020a */
[----:B------:R-:W-:Y:S01]  /*0df0*/  IMAD.IADD R9, R9, 0x1, R11 ;  /* 0x0000000109097824 */ /* 0x000fe200078e020b */
[----:B------:R-:W4:Y:S01]  /*0e00*/  LDC R18, c[0x0][0x608] ;  /* 0x00018200ff127b82 */ /* 0x000f220000000800 */
[----:B------:R-:W-:-:S03]  /*0e10*/  IMAD.MOV.U32 R11, RZ, RZ, -0x1 ;  /* 0xffffffffff0b7424 */ /* 0x000fc600078e00ff */
[-C--:B-1----:R-:W-:Y:S02]  /*0e20*/  SHF.R.U64 R22, R8, R12.reuse, R9 ;  /* 0x0000000c08167219 */ /* 0x082fe40000001209 */
[----:B------:R-:W-:Y:S02]  /*0e30*/  I2FP.F32.U32 R8, R15 ;  /* 0x0000000f00087245 */ /* 0x000fe40000201000 */
[----:B------:R-:W1:Y:S01]  /*0e40*/  LDC R24, c[0x0][0x658] ;  /* 0x00019600ff187b82 */ /* 0x000e620000000800 */
[----:B0-----:R-:W-:Y:S01]  /*0e50*/  ISETP.NE.U32.AND P0, PT, R26, RZ, PT ;  /* 0x000000ff1a00720c */ /* 0x001fe20003f05070 */
[----:B---3--:R-:W-:Y:S01]  /*0e60*/  IMAD.MOV R10, RZ, RZ, -R3 ;  /* 0x000000ffff0a7224 */ /* 0x008fe200078e0a03 */
[----:B------:R-:W-:Y:S01]  /*0e70*/  SHF.R.U32.HI R9, RZ, R12, R9 ;  /* 0x0000000cff097219 */ /* 0x000fe20000011609 */
[----:B------:R-:W-:Y:S01]  /*0e80*/  FMUL R8, R8, UR4 ;  /* 0x0000000408087c20 */ /* 0x000fe20008400000 */
[----:B------:R-:W-:-:S03]  /*0e90*/  ISETP.NE.AND.EX P0, PT, R27, RZ, PT, P0 ;  /* 0x000000ff1b00720c */ /* 0x000fc60003f05300 */
[----:B------:R-:W0:Y:S01]  /*0ea0*/  LDC R20, c[0x0][0x148] ;  /* 0x00005200ff147b82 */ /* 0x000e220000000800 */
[----:B--2---:R-:W-:-:S07]  /*0eb0*/  IMAD R3, R7, R10, R6 ;  /* 0x0000000a07037224 */ /* 0x004fce00078e0206 */
[----:B------:R-:W2:Y:S01]  /*0ec0*/  LDC R21, c[0x0][0x600] ;  /* 0x00018000ff157b82 */ /* 0x000ea20000000800 */
[-CC-:B----4-:R-:W-:Y:S02]  /*0ed0*/  SHF.R.U64 R32, R22, R18.reuse, R9.reuse ;  /* 0x0000001216207219 */ /* 0x190fe40000001209 */
[----:B------:R-:W-:Y:S01]  /*0ee0*/  SHF.R.U32.HI R7, RZ, R18, R9 ;  /* 0x00000012ff077219 */ /* 0x000fe20000011609 */
[----:B------:R-:W-:Y:S01]  /*0ef0*/  IMAD.MOV.U32 R9, RZ, RZ, 0x1 ;  /* 0x00000001ff097424 */ /* 0x000fe200078e00ff */
[----:B------:R3:W4:Y:S03]  /*0f00*/  F2I.U32.TRUNC.NTZ R18, R8 ;  /* 0x0000000800127305 */ /* 0x000726000020f000 */
[----:B------:R-:W0:Y:S01]  /*0f10*/  LDC R25, c[0x0][0x648] ;  /* 0x00019200ff197b82 */ /* 0x000e220000000800 */
[-C--:B-1----:R-:W-:Y:S02]  /*0f20*/  SHF.L.U32 R6, R11, R24.reuse, RZ ;  /* 0x000000180b067219 */ /* 0x082fe400000006ff */
[----:B------:R-:W-:-:S02]  /*0f30*/  SHF.R.U64 R34, R32, R24, R7 ;  /* 0x0000001820227219 */ /* 0x000fc40000001207 */
[----:B------:R-:W-:Y:S02]  /*0f40*/  LOP3.LUT R13, RZ, R6, RZ, 0x33, !PT ;  /* 0x00000006ff0d7212 */ /* 0x000fe400078e33ff */
[-C--:B------:R-:W-:Y:S01]  /*0f50*/  SHF.R.U32.HI R7, RZ, R24.reuse, R7 ;  /* 0x00000018ff077219 */ /* 0x080fe20000011607 */
[----:B------:R-:W1:Y:S01]  /*0f60*/  LDC R29, c[0x0][0x638] ;  /* 0x00018e00ff1d7b82 */ /* 0x000e620000000800 */
[----:B------:R-:W-:Y:S01]  /*0f70*/  SHF.L.U32 R12, R9, R24, RZ ;  /* 0x00000018090c7219 */ /* 0x000fe200000006ff */
[----:B------:R-:W-:-:S06]  /*0f80*/  IMAD.MOV.U32 R6, RZ, RZ, R34 ;  /* 0x000000ffff067224 */ /* 0x000fcc00078e0022 */
[----:B------:R-:W0:Y:S01]  /*0f90*/  LDC R28, c[0x0][0x610] ;  /* 0x00018400ff1c7b82 */ /* 0x000e220000000800 */
[----:B---34-:R-:W-:Y:S05]  /*0fa0*/  @!P0 BRA `(.L_x_12) ;  /* 0x0000000000288947 */ /* 0x018fea0003800000 */
[----:B------:R-:W3:Y:S02]  /*0fb0*/  LDC R11, c[0x0][0x64c] ;  /* 0x00019300ff0b7b82 */ /* 0x000ee40000000800 */
[----:B---3--:R-:W-:-:S05]  /*0fc0*/  IADD3 R11, P0, R34, R11, RZ ;  /* 0x0000000b220b7210 */ /* 0x008fca0007f1e0ff */
[----:B------:R-:W-:-:S04]  /*0fd0*/  IMAD.X R19, RZ, RZ, R7, P0 ;  /* 0x000000ffff137224 */ /* 0x000fc800000e0607 */
[----:B------:R-:W-:-:S04]  /*0fe0*/  IMAD.WIDE.U32 R6, R19, R26, RZ ;  /* 0x0000001a13067225 */ /* 0x000fc800078e00ff */
[----:B------:R-:W-:-:S04]  /*0ff0*/  IMAD.WIDE.U32 R8, P0, R11, R27, R6 ;  /* 0x0000001b0b087225 */ /* 0x000fc80007800006 */
[----:B------:R-:W-:-:S04]  /*1000*/  IMAD.WIDE.U32 R6, R11, R26, RZ ;  /* 0x0000001a0b067225 */ /* 0x000fc800078e00ff */
[----:B------:R-:W-:Y:S01]  /*1010*/  IMAD.X R11, RZ, RZ, RZ, P0 ;  /* 0x000000ffff0b7224 */ /* 0x000fe200000e06ff */
[----:B------:R-:W-:Y:S01]  /*1020*/  IADD3 RZ, P0, R7, R8, RZ ;  /* 0x0000000807ff7210 */ /* 0x000fe20007f1e0ff */
[----:B------:R-:W-:-:S04]  /*1030*/  IMAD.MOV.U32 R10, RZ, RZ, R9 ;  /* 0x000000ffff0a7224 */ /* 0x000fc800078e0009 */
[----:B------:R-:W-:-:S08]  /*1040*/  IMAD.WIDE.U32.X R6, R19, R27, R10, P0 ;  /* 0x0000001b13067225 */ /* 0x000fd000000e040a */
.L_x_12:
[----:B0-----:R-:W-:Y:S01]  /*1050*/  SHF.R.U64 R6, R6, R25, R7 ;  /* 0x0000001906067219 */ /* 0x001fe20000001207 */
[----:B--2---:R-:W-:Y:S01]  /*1060*/  VIADD R7, R21, 0xffffffff ;  /* 0xffffffff15077836 */ /* 0x004fe20000000000 */
[----:B------:R-:W-:Y:S01]  /*1070*/  LOP3.LUT R13, R32, R13, RZ, 0xc0, !PT ;  /* 0x0000000d200d7212 */ /* 0x000fe200078ec0ff */
[----:B------:R-:W-:Y:S02]  /*1080*/  IMAD.MOV R18, RZ, RZ, -R18 ;  /* 0x000000ffff127224 */ /* 0x000fe400078e0a12 */
[----:B------:R-:W-:Y:S01]  /*1090*/  IMAD.MOV R8, RZ, RZ, -R6 ;  /* 0x000000ffff087224 */ /* 0x000fe200078e0a06 */
[----:B------:R-:W-:Y:S01]  /*10a0*/  LOP3.LUT R7, R22, R7, RZ, 0xc0, !PT ;  /* 0x0000000716077212 */ /* 0x000fe200078ec0ff */
[----:B------:R-:W-:Y:S02]  /*10b0*/  IMAD R12, R12, R6, R13 ;  /* 0x000000060c0c7224 */ /* 0x000fe400078e020d */
[----:B------:R-:W-:Y:S02]  /*10c0*/  @P1 IMAD R3, R20, R18, R15 ;  /* 0x0000001214031224 */ /* 0x000fe400078e020f */
[----:B-1----:R-:W-:-:S02]  /*10d0*/  IMAD R6, R8, R29, R34 ;  /* 0x0000001d08067224 */ /* 0x002fc400078e0222 */
[----:B------:R-:W-:Y:S02]  /*10e0*/  IMAD R22, R12, R28, R3 ;  /* 0x0000001c0c167224 */ /* 0x000fe400078e0203 */
[----:B------:R-:W-:Y:S02]  /*10f0*/  IMAD R7, R6, R21, R7 ;  /* 0x0000001506077224 */ /* 0x000fe400078e0207 */
[----:B------:R-:W-:Y:S02]  /*1100*/  IMAD.MOV.U32 R3, RZ, RZ, 0x1 ;  /* 0x00000001ff037424 */ /* 0x000fe400078e00ff */
[----:B------:R-:W-:Y:S01]  /*1110*/  IMAD.MOV.U32 R19, RZ, RZ, R30 ;  /* 0x000000ffff137224 */ /* 0x000fe200078e001e */
[----:B------:R-:W-:Y:S02]  /*1120*/  SEL R18, R7, R22, !P1 ;  /* 0x0000001607127207 */ /* 0x000fe40004800000 */
[----:B------:R-:W-:-:S07]  /*1130*/  SEL R22, R22, R7, !P1 ;  /* 0x0000000716167207 */ /* 0x000fce0004800000 */
.L_x_10:
[----:B------:R-:W-:Y:S05]  /*1140*/  @!P2 BRA `(.L_x_13) ;  /* 0x000000540070a947 */ /* 0x000fea0003800000 */
[----:B------:R-:W-:-:S13]  /*1150*/  ISETP.GT.U32.AND P0, PT, R31, 0x1, PT ;  /* 0x000000011f00780c */ /* 0x000fda0003f04070 */
[----:B------:R-:W-:Y:S05]  /*1160*/  @P0 EXIT ;  /* 0x000000000000094d */ /* 0x000fea0003800000 */
.L_x_14:
[----:B------:R-:W-:-:S08]  /*1170*/  NOP ;  /* 0x0000000000007918 */ /* 0x000fd00000000000 */
[----:B------:R-:W1:Y:S02]  /*1180*/  USETMAXREG.TRY_ALLOC.CTAPOOL UP0, 0xe8 ;  /* 0x000000e8000079c8 */ /* 0x000e640008000600 */
[----:B-1----:R-:W-:-:S13]  /*1190*/  PLOP3.LUT P0, PT, PT, PT, UP0, 0x80, 0x0 ;  /* 0x000000000000781c */ /* 0x002fda0003f0f008 */
[----:B------:R-:W-:Y:S05]  /*11a0*/  @!P0 BRA `(.L_x_14) ;  /* 0xfffffffc00f08947 */ /* 0x000fea000383ffff */
[----:B------:R-:W-:-:S13]  /*11b0*/  LOP3.LUT P0, RZ, R3, 0xff, RZ, 0xc0, !PT ;  /* 0x000000ff03ff7812 */ /* 0x000fda000780c0ff */
[----:B------:R-:W-:Y:S05]  /*11c0*/  @!P0 EXIT ;  /* 0x000000000000894d */ /* 0x000fea0003800000 */
[----:B------:R-:W2:Y:S01]  /*11d0*/  LDL.64 R8, [R1] ;  /* 0x0000000001087983 */ /* 0x000ea20000100a00 */
[----:B------:R-:W-:Y:S01]  /*11e0*/  SHF.R.S32.HI R4, RZ, 0x1f, R5 ;  /* 0x0000001fff047819 */ /* 0x000fe20000011405 */
[----:B------:R-:W1:Y:S01]  /*11f0*/  S2UR UR4, SR_CgaCtaId ;  /* 0x00000000000479c3 */ /* 0x000e620000008800 */
[----:B------:R-:W-:Y:S01]  /*1200*/  UISETP.LT.AND UP0, UPT, UR40, 0x1, UPT ;  /* 0x000000012800788c */ /* 0x000fe2000bf01270 */
[----:B------:R-:W-:Y:S01]  /*1210*/  LOP3.LUT R102, R23, 0x1, RZ, 0xfc, !PT ;  /* 0x0000000117667812 */ /* 0x000fe200078efcff */
[----:B------:R-:W-:Y:S01]  /*1220*/  UIADD3 UR5, UR43, -0x1, URZ ;  /* 0xffffffff2b057890 */ /* 0x000fe2000fffe03f */
[CC--:B------:R-:W-:Y:S01]  /*1230*/  LEA.HI R3, R4.reuse, R5.reuse, RZ, 0x2 ;  /* 0x0000000504037211 */ /* 0x0c0fe200078f10ff */
[----:B------:R-:W-:Y:S01]  /*1240*/  USEL UR42, UR40, 0x1, UP0 ;  /* 0x00000001282a7887 */ /* 0x000fe20008000000 */
[----:B------:R-:W-:Y:S01]  /*1250*/  LEA.HI R4, R4, R5, RZ, 0x5 ;  /* 0x0000000504047211 */ /* 0x000fe200078f28ff */
[----:B------:R-:W-:Y:S01]  /*1260*/  UMOV UR41, 0x400 ;  /* 0x0000040000297882 */ /* 0x000fe20000000000 */
[--C-:B------:R-:W-:Y:S01]  /*1270*/  SHF.R.S32.HI R90, RZ, 0x2, R3.reuse ;  /* 0x00000002ff5a7819 */ /* 0x100fe20000011403 */
[----:B------:R-:W3:Y:S01]  /*1280*/  LDC R96, c[0x0][0x658] ;  /* 0x00019600ff607b82 */ /* 0x000ee20000000800 */
[----:B------:R-:W-:Y:S01]  /*1290*/  SHF.R.S32.HI R7, RZ, 0x1f, R3 ;  /* 0x0000001fff077819 */ /* 0x000fe20000011403 */
[----:B------:R-:W-:Y:S01]  /*12a0*/  UISETP.NE.AND UP0, UPT, UR5, URZ, UPT ;  /* 0x0000003f0500728c */ /* 0x000fe2000bf05270 */
[----:B------:R-:W-:Y:S01]  /*12b0*/  LOP3.LUT R6, R3, 0xfffffffc, RZ, 0xc0, !PT ;  /* 0xfffffffc03067812 */ /* 0x000fe200078ec0ff */
[----:B------:R-:W-:Y:S01]  /*12c0*/  ULDC UR6, c[0x0][0x284] ;  /* 0x0000a10000067ab9 */ /* 0x000fe20000000800 */
[----:B------:R-:W-:Y:S01]  /*12d0*/  LEA.HI R7, R7, R90, RZ, 0x3 ;  /* 0x0000005a07077211 */ /* 0x000fe200078f18ff */
[----:B------:R-:W-:Y:S01]  /*12e0*/  USHF.L.U32 UR45, UR40, 0x1, URZ ;  /* 0x00000001282d7899 */ /* 0x000fe2000800063f */
[----:B------:R-:W-:Y:S01]  /*12f0*/  SHF.R.S32.HI R3, RZ, 0x5, R4 ;  /* 0x00000005ff037819 */ /* 0x000fe20000011404 */
[----:B------:R-:W4:Y:S01]  /*1300*/  LDC.64 R94, c[0x0][0x5c8] ;  /* 0x00017200ff5e7b82 */ /* 0x000f220000000a00 */
[----:B------:R-:W-:Y:S01]  /*1310*/  LOP3.LUT R7, R7, 0xfffffff8, RZ, 0xc0, !PT ;  /* 0xfffffff807077812 */ /* 0x000fe200078ec0ff */
[----:B------:R-:W-:Y:S01]  /*1320*/  IMAD.IADD R6, R5, 0x1, -R6 ;  /* 0x0000000105067824 */ /* 0x000fe200078e0a06 */
[----:B------:R-:W-:Y:S01]  /*1330*/  UIADD3 UR42, -UR42, UR40, URZ ;  /* 0x000000282a2a7290 */ /* 0x000fe2000fffe13f */
[----:B------:R-:W-:-:S02]  /*1340*/  IMAD.MOV.U32 R5, RZ, RZ, 0x1 ;  /* 0x00000001ff057424 */ /* 0x000fc400078e00ff */
[----:B------:R-:W-:Y:S01]  /*1350*/  IMAD.IADD R90, R90, 0x1, -R7 ;  /* 0x000000015a5a7824 */ /* 0x000fe200078e0a07 */
[----:B-1----:R-:W-:Y:S01]  /*1360*/  ULEA UR41, UR4, UR41, 0x18 ;  /* 0x0000002904297291 */ /* 0x002fe2000f8ec03f */
[----:B------:R-:W1:Y:S01]  /*1370*/  LDC R97, c[0x0][0x288] ;  /* 0x0000a200ff617b82 */ /* 0x000e620000000800 */
[----:B------:R-:W-:Y:S01]  /*1380*/  USHF.L.U32 UR4, UR5, 0x3, URZ ;  /* 0x0000000305047899 */ /* 0x000fe2000800063f */
[--C-:B------:R-:W-:Y:S01]  /*1390*/  IMAD R101, R3, -0x10, -R90.reuse ;  /* 0xfffffff003657824 */ /* 0x100fe200078e0a5a */
[--C-:B------:R-:W-:Y:S01]  /*13a0*/  SHF.R.S32.HI R91, RZ, 0x1f, R90.reuse ;  /* 0x0000001fff5b7819 */ /* 0x100fe2000001145a */
[----:B------:R-:W-:Y:S01]  /*13b0*/  USEL UR5, URZ, 0x1, UP0 ;  /* 0x000000013f057887 */ /* 0x000fe20008000000 */
[----:B------:R-:W-:Y:S01]  /*13c0*/  IMAD.SHL.U32 R92, R6, 0x2, RZ ;  /* 0x00000002065c7824 */ /* 0x000fe200078e00ff */
[----:B------:R-:W-:Y:S01]  /*13d0*/  UIADD3 UR46, UR41, 0x40, URZ ;  /* 0x00000040292e7890 */ /* 0x000fe2000fffe03f */
[----:B------:R-:W-:Y:S01]  /*13e0*/  VIADD R101, R101, UR6 ;  /* 0x0000000665657c36 */ /* 0x000fe20008000000 */
[----:B------:R-:W0:Y:S01]  /*13f0*/  LDC R99, c[0x0][0x600] ;  /* 0x00018000ff637b82 */ /* 0x000e220000000800 */
[----:B------:R-:W-:Y:S01]  /*1400*/  IMAD.WIDE R90, R3, 0x10, R90 ;  /* 0x00000010035a7825 */ /* 0x000fe200078e025a */
[----:B------:R-:W-:Y:S01]  /*1410*/  ULOP3.LUT UR4, UR4, 0x8, URZ, 0xc0, !UPT ;  /* 0x0000000804047892 */ /* 0x000fe2000f8ec03f */
[----:B------:R-:W-:Y:S01]  /*1420*/  SHF.R.S32.HI R93, RZ, 0x1f, R92 ;  /* 0x0000001fff5d7819 */ /* 0x000fe2000001145c */
[----:B------:R-:W-:Y:S01]  /*1430*/  ULEA UR43, UR43, UR46, 0x3 ;  /* 0x0000002e2b2b7291 */ /* 0x000fe2000f8e183f */
[----:B------:R-:W-:Y:S01]  /*1440*/  IMAD.MOV.U32 R3, RZ, RZ, -0x1 ;  /* 0xffffffffff037424 */ /* 0x000fe200078e00ff */
[----:B------:R-:W-:Y:S01]  /*1450*/  ULOP3.LUT UR47, UR4, 0x8, URZ, 0x3c, !UPT ;  /* 0x00000008042f7892 */ /* 0x000fe2000f8e3c3f */
[----:B------:R-:W-:Y:S01]  /*1460*/  IMAD.U32 R103, RZ, RZ, UR5 ;  /* 0x00000005ff677e24 */ /* 0x000fe2000f8e00ff */
[C---:B----4-:R-:W-:Y:S01]  /*1470*/  SHF.L.U64.HI R95, R94.reuse, 0x3, R95 ;  /* 0x000000035e5f7819 */ /* 0x050fe2000001025f */
[----:B------:R-:W-:Y:S01]  /*1480*/  IMAD.SHL.U32 R94, R94, 0x8, RZ ;  /* 0x000000085e5e7824 */ /* 0x000fe200078e00ff */
[-C--:B---3--:R-:W-:Y:S01]  /*1490*/  SHF.L.U32 R3, R3, R96.reuse, RZ ;  /* 0x0000006003037219 */ /* 0x088fe200000006ff */
[----:B------:R-:W-:Y:S01]  /*14a0*/  ULOP3.LUT UR44, UR4, 0x18, URZ, 0x3c, !UPT ;  /* 0x00000018042c7892 */ /* 0x000fe2000f8e3c3f */
[----:B------:R-:W-:-:S02]  /*14b0*/  SHF.L.U32 R96, R5, R96, RZ ;  /* 0x0000006005607219 */ /* 0x000fc400000006ff */
[----:B------:R-:W-:Y:S01]  /*14c0*/  LOP3.LUT R100, RZ, R3, RZ, 0x33, !PT ;  /* 0x00000003ff647212 */ /* 0x000fe200078e33ff */
[----:B-1----:R-:W-:Y:S02]  /*14d0*/  IMAD R97, R6, -0x2, R97 ;  /* 0xfffffffe06617824 */ /* 0x002fe400078e0261 */
[----:B0-----:R-:W-:Y:S01]  /*14e0*/  VIADD R99, R99, 0xffffffff ;  /* 0xffffffff63637836 */ /* 0x001fe20000000000 */
[----:B--2---:R-:W-:-:S07]  /*14f0*/  SHF.L.U64.HI R98, R8, 0x1, R0 ;  /* 0x0000000108627819 */ /* 0x004fce0000010200 */
.L_x_162:
[----:B------:R-:W-:-:S04]  /*1500*/  SHF.L.U32 R0, R103, 0x1f, RZ ;  /* 0x0000001f67007819 */ /* 0x000fc800000006ff */
[----:B------:R-:W0:Y:S02]  /*1510*/  SYNCS.PHASECHK.TRANS64.TRYWAIT P0, [UR43+-0x8], R0 ;  /* 0xfffff800ff0075a7 */ /* 0x000e24000800016b */
[----:B01-34-:R-:W-:Y:S05]  /*1520*/  @!P0 BRA `(.L_x_15) ;  /* 0x00000060003c8947 */ /* 0x01bfea0003800000 */
.L_x_183:
[----:B------:R-:W-:Y:S02]  /*1530*/  ULDC UR4, c[0x0][0x28c] ;  /* 0x0000a30000047ab9 */ /* 0x000fe40000000800 */
[----:B------:R-:W-:-:S13]  /*1540*/  ISETP.LT.AND P0, PT, RZ, UR4, PT ;  /* 0x00000004ff007c0c */ /* 0x000fda000bf01270 */
[----:B------:R-:W-:Y:S05]  /*1550*/  @P0 BRA `(.L_x_16) ;  /* 0x0000000000400947 */ /* 0x000fea0003800000 */
[----:B0-----:R-:W-:Y:S01]  /*1560*/  MOV R0, 0x0 ;  /* 0x0000000000007802 */ /* 0x001fe20000000f00 */
[----:B------:R-:W-:Y:S01]  /*1570*/  ULDC.64 UR4, c[0x4][0x68] ;  /* 0x01001a0000047ab9 */ /* 0x000fe20000000a00 */
[----:B------:R-:W-:Y:S01]  /*1580*/  ULDC.64 UR6, c[0x4][0x8] ;  /* 0x0100020000067ab9 */ /* 0x000fe20000000a00 */
[----:B------:R-:W-:Y:S01]  /*1590*/  IMAD.U32 R4, RZ, RZ, UR4 ;  /* 0x00000004ff047e24 */ /* 0x000fe2000f8e00ff */
[----:B------:R0:W1:Y:S01]  /*15a0*/  LDC.64 R14, c[0x4][R0] ;  /* 0x01000000000e7b82 */ /* 0x0000620000000a00 */
[----:B------:R-:W-:Y:S01]  /*15b0*/  IMAD.U32 R5, RZ, RZ, UR5 ;  /* 0x00000005ff057e24 */ /* 0x000fe2000f8e00ff */
[----:B------:R-:W-:Y:S01]  /*15c0*/  ULDC.64 UR4, c[0x4][0x70] ;  /* 0x01001c0000047ab9 */ /* 0x000fe20000000a00 */
[----:B------:R-:W-:Y:S02]  /*15d0*/  IMAD.U32 R10, RZ, RZ, UR6 ;  /* 0x00000006ff0a7e24 */ /* 0x000fe4000f8e00ff */
[----:B------:R-:W-:Y:S02]  /*15e0*/  IMAD.U32 R6, RZ, RZ, UR4 ;  /* 0x00000004ff067e24 */ /* 0x000fe4000f8e00ff */
[----:B------:R-:W-:-:S02]  /*15f0*/  IMAD.U32 R7, RZ, RZ, UR5 ;  /* 0x00000005ff077e24 */ /* 0x000fc4000f8e00ff */
[----:B------:R-:W-:Y:S02]  /*1600*/  IMAD.U32 R11, RZ, RZ, UR7 ;  /* 0x00000007ff0b7e24 */ /* 0x000fe4000f8e00ff */
[----:B------:R-:W-:Y:S02]  /*1610*/  IMAD.MOV.U32 R8, RZ, RZ, 0x1e1 ;  /* 0x000001e1ff087424 */ /* 0x000fe400078e00ff */
[----:B------:R-:W-:Y:S02]  /*1620*/  IMAD.MOV.U32 R12, RZ, RZ, 0x1 ;  /* 0x00000001ff0c7424 */ /* 0x000fe400078e00ff */
[----:B0-----:R-:W-:-:S07]  /*1630*/  IMAD.MOV.U32 R13, RZ, RZ, RZ ;  /* 0x000000ffff0d7224 */ /* 0x001fce00078e00ff */
[----:B------:R-:W-:-:S07]  /*1640*/  LEPC R20, `(.L_x_16) ;  /* 0x000000001014794e */ /* 0x000fce0000000000 */
[----:B-1---5:R-:W-:Y:S05]  /*1650*/  CALL.ABS.NOINC R14 ;  /* 0x000000000e007343 */ /* 0x022fea0003c00000 */
.L_x_16:
[----:B------:R-:W-:-:S13]  /*1660*/  ISETP.NE.AND P0, PT, R102, 0x3, PT ;  /* 0x000000036600780c */ /* 0x000fda0003f05270 */
[----:B------:R-:W-:Y:S05]  /*1670*/  @!P0 BRA `(.L_x_17) ;  /* 0x0000000000048947 */ /* 0x000fea0003800000 */
[----:B------:R-:W-:Y:S01]  /*1680*/  BPT.TRAP 0x1 ;  /* 0x000000040000795c */ /* 0x000fe20000300000 */
.L_x_17:
[----:B0-----:R-:W-:Y:S02]  /*1690*/  IMAD.U32 R3, RZ, RZ, UR38 ;  /* 0x00000026ff037e24 */ /* 0x001fe4000f8e00ff */
[----:B------:R-:W-:-:S03]  /*16a0*/  IMAD.U32 R0, RZ, RZ, UR39 ;  /* 0x00000027ff007e24 */ /* 0x000fc6000f8e00ff */
[----:B------:R-:W-:Y:S02]  /*16b0*/  LEA R3, R3, UR41, 0x3 ;  /* 0x0000002903037c11 */ /* 0x000fe4000f8e18ff */
[----:B------:R-:W-:-:S04]  /*16c0*/  SHF.L.U32 R0, R0, 0x1f, RZ ;  /* 0x0000001f00007819 */ /* 0x000fc800000006ff */
[----:B------:R0:W1:Y:S01]  /*16d0*/  SYNCS.PHASECHK.TRANS64.TRYWAIT P1, [R3+URZ], R0 ;  /* 0x00000000030075a7 */ /* 0x000062000802017f */
[----:B------:R-:W-:Y:S05]  /*16e0*/  @!P0 BRA `(.L_x_18) ;  /* 0x0000000000048947 */ /* 0x000fea0003800000 */
[----:B------:R-:W-:Y:S01]  /*16f0*/  BPT.TRAP 0x1 ;  /* 0x000000040000795c */ /* 0x000fe20000300000 */
.L_x_18:
[----:B------:R-:W-:-:S05]  /*1700*/  IMAD.U32 R4, RZ, RZ, UR42 ;  /* 0x0000002aff047e24 */ /* 0x000fca000f8e00ff */
[----:B------:R-:W-:Y:S01]  /*1710*/  ISETP.GE.AND P2, PT, R4, 0x1, PT ;  /* 0x000000010400780c */ /* 0x000fe20003f46270 */
[----:B-1----:R-:W-:-:S12]  /*1720*/  @P1 BRA `(.L_x_19) ;  /* 0x0000000000081947 */ /* 0x002fd80003800000 */
[----:B------:R-:W1:Y:S02]  /*1730*/  SYNCS.PHASECHK.TRANS64.TRYWAIT P1, [R3+URZ], R0 ;  /* 0x00000000030075a7 */ /* 0x000e64000802017f */
[----:B-1----:R-:W-:Y:S05]  /*1740*/  @!P1 BRA `(.L_x_20) ;  /* 0x0000005c00cc9947 */ /* 0x002fea0003800000 */
.L_x_19:
[----:B------:R-:W-:Y:S05]  /*1750*/  WARPSYNC.ALL ;  /* 0x0000000000007948 */ /* 0x000fea0003800000 */
[----:B------:R-:W-:Y:S01]  /*1760*/  UIADD3 UR4, UR41, 0x100, URZ ;  /* 0x0000010029047890 */ /* 0x000fe2000fffe03f */
[----:B------:R-:W-:Y:S01]  /*1770*/  WARPGROUP.ARRIVE ;  /* 0x00000000000079c5 */ /* 0x000fe20000000000 */
[----:B------:R-:W-:Y:S02]  /*1780*/  UIADD3 UR5, UR41, 0x6100, URZ ;  /* 0x0000610029057890 */ /* 0x000fe4000fffe03f */
[----:B------:R-:W-:Y:S02]  /*1790*/  USHF.R.U32.HI UR4, URZ, 0x4, UR4 ;  /* 0x000000043f047899 */ /* 0x000fe40008011604 */
[----:B------:R-:W-:-:S02]  /*17a0*/  USHF.R.U32.HI UR5, URZ, 0x4, UR5 ;  /* 0x000000043f057899 */ /* 0x000fc40008011605 */
[----:B------:R-:W-:Y:S02]  /*17b0*/  ULOP3.LUT UR4, UR4, 0x3fff, URZ, 0xc0, !UPT ;  /* 0x00003fff04047892 */ /* 0x000fe4000f8ec03f */
[----:B------:R-:W-:Y:S02]  /*17c0*/  ULOP3.LUT UR5, UR5, 0x3fff, URZ, 0xc0, !UPT ;  /* 0x00003fff05057892 */ /* 0x000fe4000f8ec03f */
[----:B------:R-:W-:Y:S02]  /*17d0*/  ULOP3.LUT UR8, UR4, 0x10000, URZ, 0xfc, !UPT ;  /* 0x0001000004087892 */ /* 0x000fe4000f8efc3f */
[----:B------:R-:W-:Y:S02]  /*17e0*/  ULOP3.LUT UR9, UR5, 0x10000, URZ, 0xfc, !UPT ;  /* 0x0001000005097892 */ /* 0x000fe4000f8efc3f */
[----:B------:R-:W-:Y:S02]  /*17f0*/  ULEA UR10, UR38, UR8, 0x9 ;  /* 0x00000008260a7291 */ /* 0x000fe4000f8e483f */
[----:B------:R-:W-:Y:S01]  /*1800*/  ULEA UR11, UR38, UR9, 0xa ;  /* 0x00000009260b7291 */ /* 0x000fe2000f8e503f */
[----:B------:R-:W-:Y:S01]  /*1810*/  UMOV UR5, 0x40000040 ;  /* 0x4000004000057882 */ /* 0x000fe20000000000 */
[----:B------:R-:W-:-:S03]  /*1820*/  UMOV UR7, 0x40000040 ;  /* 0x4000004000077882 */ /* 0x000fc60000000000 */
[----:B------:R-:W-:Y:S02]  /*1830*/  UMOV UR4, UR10 ;  /* 0x0000000a00047c82 */ /* 0x000fe40008000000 */
[----:B------:R-:W-:Y:S02]  /*1840*/  UMOV UR6, UR11 ;  /* 0x0000000b00067c82 */ /* 0x000fe40008000000 */
[----:B------:R-:W-:Y:S01]  /*1850*/  HGMMA.64x128x16.F32.BF16 R24, gdesc[UR4], RZ, !UPT, gsb0 ;  /* 0x01e00000041879f0 */ /* 0x000fe2000c0018ff */
[----:B------:R-:W-:Y:S02]  /*1860*/  UIADD3 UR4, UR10, 0x2, URZ ;  /* 0x000000020a047890 */ /* 0x000fe4000fffe03f */
[----:B------:R-:W-:Y:S01]  /*1870*/  UIADD3 UR6, UR11, 0x2, URZ ;  /* 0x000000020b067890 */ /* 0x000fe2000fffe03f */
[----:B------:R-:W-:Y:S01]  /*1880*/  UMOV UR5, 0x40000040 ;  /* 0x4000004000057882 */ /* 0x000fe20000000000 */
[----:B------:R-:W-:Y:S01]  /*1890*/  UMOV UR7, 0x40000040 ;  /* 0x4000004000077882 */ /* 0x000fe20000000000 */
[----:B------:R-:W-:-:S02]  /*18a0*/  WARPGROUP.DEPBAR.LE gsb0, 0x0 ;  /* 0x00008000000079c5 */ /* 0x000fc40000010000 */
[----:B------:R-:W-:-:S06]  /*18b0*/  WARPGROUP.ARRIVE ;  /* 0x00000000000079c5 */ /* 0x000fcc0000000000 */
[----:B------:R-:W-:Y:S01]  /*18c0*/  HGMMA.64x128x16.F32.BF16 R24, gdesc[UR4], R24, gsb0 ;  /* 0x01e00000041879f0 */ /* 0x000fe20008001818 */
[----:B------:R-:W-:Y:S02]  /*18d0*/  UIADD3 UR4, UR10, 0x4, URZ ;  /* 0x000000040a047890 */ /* 0x000fe4000fffe03f */
[----:B------:R-:W-:Y:S01]  /*18e0*/  UIADD3 UR6, UR11, 0x4, URZ ;  /* 0x000000040b067890 */ /* 0x000fe2000fffe03f */
[----:B------:R-:W-:Y:S01]  /*18f0*/  UMOV UR5, 0x40000040 ;  /* 0x4000004000057882 */ /* 0x000fe20000000000 */
[----:B------:R-:W-:Y:S01]  /*1900*/  UMOV UR7, 0x40000040 ;  /* 0x4000004000077882 */ /* 0x000fe20000000000 */
[----:B------:R-:W-:Y:S02]  /*1910*/  WARPGROUP.DEPBAR.LE gsb0, 0x0 ;  /* 0x00008000000079c5 */ /* 0x000fe40000010000 */
        /* <DEDUP_REMOVED lines=8> */
[----:B------:R-:W-:Y:S03]  /*19a0*/  HGMMA.64x128x16.F32.BF16 R24, gdesc[UR4], R24, gsb0 ;  /* 0x01e00000041879f0 */ /* 0x000fe60008001818 */
[----:B------:R-:W-:Y:S02]  /*19b0*/  WARPGROUP.DEPBAR.LE gsb0, 0x0 ;  /* 0x00008000000079c5 */ /* 0x000fe40000010000 */
[----:B------:R-:W-:Y:S05]  /*19c0*/  @!P2 BRA `(.L_x_21) ;  /* 0x000000040010a947 */ /* 0x000fea0003800000 */
[----:B------:R-:W-:Y:S01]  /*19d0*/  UIADD3 UR4, UR38, 0x1, URZ ;  /* 0x0000000126047890 */ /* 0x000fe2000fffe03f */
[----:B01----:R-:W-:Y:S01]  /*19e0*/  IMAD.U32 R0, RZ, RZ, UR42 ;  /* 0x0000002aff007e24 */ /* 0x003fe2000f8e00ff */
[----:B------:R-:W-:Y:S02]  /*19f0*/  UMOV UR11, UR38 ;  /* 0x00000026000b7c82 */ /* 0x000fe40008000000 */
[----:B------:R-:W-:-:S04]  /*1a00*/  UISETP.NE.AND UP0, UPT, UR4, 0x3, UPT ;  /* 0x000000030400788c */ /* 0x000fc8000bf05270 */
[----:B------:R-:W-:Y:S02]  /*1a10*/  USEL UR5, URZ, 0x1, UP0 ;  /* 0x000000013f057887 */ /* 0x000fe40008000000 */
[----:B------:R-:W-:Y:S02]  /*1a20*/  USEL UR10, UR4, URZ, UP0 ;  /* 0x0000003f040a7287 */ /* 0x000fe40008000000 */
[----:B------:R-:W-:-:S06]  /*1a30*/  ULOP3.LUT UR5, UR39, UR5, URZ, 0x3c, !UPT ;  /* 0x0000000527057292 */ /* 0x000fcc000f8e3c3f */
[----:B------:R-:W-:-:S07]  /*1a40*/  IMAD.U32 R5, RZ, RZ, UR5 ;  /* 0x00000005ff057e24 */ /* 0x000fce000f8e00ff */
.L_x_28:
[----:B01----:R-:W-:Y:S05]  /*1a50*/  @!P0 BRA `(.L_x_22) ;  /* 0x0000000000048947 */ /* 0x003fea0003800000 */
[----:B------:R-:W-:Y:S01]  /*1a60*/  BPT.TRAP 0x1 ;  /* 0x000000040000795c */ /* 0x000fe20000300000 */
.L_x_22:
[----:B------:R-:W-:Y:S01]  /*1a70*/  ULEA UR4, UR10, UR41, 0x3 ;  /* 0x000000290a047291 */ /* 0x000fe2000f8e183f */
[----:B------:R-:W-:-:S08]  /*1a80*/  SHF.L.U32 R3, R5, 0x1f, RZ ;  /* 0x0000001f05037819 */ /* 0x000fd000000006ff */
[----:B------:R0:W1:Y:S01]  /*1a90*/  SYNCS.PHASECHK.TRANS64.TRYWAIT P1, [UR4], R3 ;  /* 0x00000003ff0075a7 */ /* 0x0000620008020144 */
[----:B------:R-:W-:Y:S05]  /*1aa0*/  @!P0 BRA `(.L_x_23) ;  /* 0x0000000000048947 */ /* 0x000fea0003800000 */
[----:B------:R-:W-:Y:S01]  /*1ab0*/  BPT.TRAP 0x1 ;  /* 0x000000040000795c */ /* 0x000fe20000300000 */
.L_x_23:
[----:B-1----:R-:W-:Y:S05]  /*1ac0*/  @P1 BRA `(.L_x_24) ;  /* 0x0000000000081947 */ /* 0x002fea0003800000 */
[----:B------:R-:W1:Y:S02]  /*1ad0*/  SYNCS.PHASECHK.TRANS64.TRYWAIT P1, [UR4], R3 ;  /* 0x00000003ff0075a7 */ /* 0x000e640008020144 */
[----:B-1----:R-:W-:Y:S05]  /*1ae0*/  @!P1 BRA `(.L_x_25) ;  /* 0x0000005800f89947 */ /* 0x002fea0003800000 */
.L_x_24:
[----:B------:R-:W-:Y:S01]  /*1af0*/  ULEA UR12, UR10, UR8, 0x9 ;  /* 0x000000080a0c7291 */ /* 0x000fe2000f8e483f */
[----:B------:R-:W-:Y:S01]  /*1b00*/  WARPGROUP.ARRIVE ;  /* 0x00000000000079c5 */ /* 0x000fe20000000000 */
[----:B------:R-:W-:Y:S01]  /*1b10*/  ULEA UR13, UR10, UR9, 0xa ;  /* 0x000000090a0d7291 */ /* 0x000fe2000f8e503f */
[----:B------:R-:W-:Y:S01]  /*1b20*/  UMOV UR5, 0x40000040 ;  /* 0x4000004000057882 */ /* 0x000fe20000000000 */
[----:B------:R-:W-:-:S03]  /*1b30*/  UMOV UR7, 0x40000040 ;  /* 0x4000004000077882 */ /* 0x000fc60000000000 */
[----:B------:R-:W-:Y:S02]  /*1b40*/  UMOV UR4, UR12 ;  /* 0x0000000c00047c82 */ /* 0x000fe40008000000 */
[----:B------:R-:W-:Y:S02]  /*1b50*/  UMOV UR6, UR13 ;  /* 0x0000000d00067c82 */ /* 0x000fe40008000000 */
[----:B------:R-:W-:Y:S01]  /*1b60*/  HGMMA.64x128x16.F32.BF16 R24, gdesc[UR4], R24, gsb0 ;  /* 0x01e00000041879f0 */ /* 0x000fe20008001818 */
        /* <DEDUP_REMOVED lines=23> */
[----:B------:R-:W-:Y:S01]  /*1ce0*/  BPT.TRAP 0x1 ;  /* 0x000000040000795c */ /* 0x000fe20000300000 */
.L_x_26:
[----:B------:R-:W-:Y:S01]  /*1cf0*/  ULEA UR4, UR11, UR41, 0x3 ;  /* 0x000000290b047291 */ /* 0x000fe2000f8e183f */
[----:B------:R-:W-:-:S03]  /*1d00*/  ISETP.GT.U32.AND P1, PT, R23, 0x1, PT ;  /* 0x000000011700780c */ /* 0x000fc60003f24070 */
[----:B------:R-:W-:-:S04]  /*1d10*/  UIADD3 UR4, UR4, 0x18, URZ ;  /* 0x0000001804047890 */ /* 0x000fc8000fffe03f */
[----:B------:R-:W-:-:S09]  /*1d20*/  UPRMT UR4, URZ, 0x654, UR4 ;  /* 0x000006543f047896 */ /* 0x000fd20008000004 */
[----:B------:R-:W-:Y:S01]  /*1d30*/  SYNCS.ARRIVE.TRANS64.RED.A1T0 RZ, [UR4], RZ ;  /* 0x000000ffffff79a7 */ /* 0x000fe20008100404 */
[----:B------:R-:W-:Y:S05]  /*1d40*/  @P1 BRA `(.L_x_27) ;  /* 0x0000000000041947 */ /* 0x000fea0003800000 */
[----:B------:R-:W-:Y:S01]  /*1d50*/  BPT.TRAP 0x1 ;  /* 0x000000040000795c */ /* 0x000fe20000300000 */
.L_x_27:
[----:B------:R-:W-:Y:S01]  /*1d60*/  UIADD3 UR10, UR10, 0x1, URZ ;  /* 0x000000010a0a7890 */ /* 0x000fe2000fffe03f */
[C---:B------:R-:W-:Y:S01]  /*1d70*/  ISETP.GT.AND P1, PT, R0.reuse, 0x1, PT ;  /* 0x000000010000780c */ /* 0x040fe20003f24270 */
[----:B------:R-:W-:Y:S01]  /*1d80*/  UIADD3 UR11, UR11, 0x1, URZ ;  /* 0x000000010b0b7890 */ /* 0x000fe2000fffe03f */
[----:B------:R-:W-:Y:S01]  /*1d90*/  VIADD R0, R0, 0xffffffff ;  /* 0xffffffff00007836 */ /* 0x000fe20000000000 */
[----:B------:R-:W-:Y:S02]  /*1da0*/  UISETP.NE.AND UP0, UPT, UR10, 0x3, UPT ;  /* 0x000000030a00788c */ /* 0x000fe4000bf05270 */
[----:B------:R-:W-:Y:S02]  /*1db0*/  UISETP.NE.AND UP1, UPT, UR11, 0x3, UPT ;  /* 0x000000030b00788c */ /* 0x000fe4000bf25270 */
[----:B------:R-:W-:Y:S02]  /*1dc0*/  USEL UR4, URZ, 0x1, UP0 ;  /* 0x000000013f047887 */ /* 0x000fe40008000000 */
[----:B------:R-:W-:-:S02]  /*1dd0*/  USEL UR10, UR10, URZ, UP0 ;  /* 0x0000003f0a0a7287 */ /* 0x000fc40008000000 */
[----:B------:R-:W-:Y:S02]  /*1de0*/  USEL UR11, UR11, URZ, UP1 ;  /* 0x0000003f0b0b7287 */ /* 0x000fe40008800000 */
[----:B------:R-:W-:Y:S01]  /*1df0*/  LOP3.LUT R5, R5, UR4, RZ, 0x3c, !PT ;  /* 0x0000000405057c12 */ /* 0x000fe2000f8e3cff */
[----:B------:R-:W-:Y:S09]  /*1e00*/  @P1 BRA `(.L_x_28) ;  /* 0xfffffffc00101947 */ /* 0x000ff2000383ffff */
.L_x_21:
[----:B01----:R-:W0:Y:S01]  /*1e10*/  LDC R0, c[0x0][0x28c] ;  /* 0x0000a300ff007b82 */ /* 0x003e220000000800 */
[----:B------:R-:W-:-:S04]  /*1e20*/  IMAD.U32 R3, RZ, RZ, UR47 ;  /* 0x0000002fff037e24 */ /* 0x000fc8000f8e00ff */
[----:B------:R1:W-:Y:S01]  /*1e30*/  SYNCS.ARRIVE.TRANS64.A1T0 RZ, [R3+UR46], RZ ;  /* 0x000000ff03ff79a7 */ /* 0x0003e2000810002e */
[----:B0-----:R-:W-:-:S13]  /*1e40*/  ISETP.GE.AND P1, PT, R0, 0x1, PT ;  /* 0x000000010000780c */ /* 0x001fda0003f26270 */
[----:B-1----:R-:W-:Y:S05]  /*1e50*/  @!P1 BRA `(.L_x_29) ;  /* 0x0000000000349947 */ /* 0x002fea0003800000 */
[----:B------:R-:W-:Y:S05]  /*1e60*/  @!P0 BRA `(.L_x_30) ;  /* 0x0000000000048947 */ /* 0x000fea0003800000 */
[----:B------:R-:W-:Y:S01]  /*1e70*/  BPT.TRAP 0x1 ;  /* 0x000000040000795c */ /* 0x000fe20000300000 */
.L_x_30:
[----:B------:R-:W-:Y:S01]  /*1e80*/  UIADD3 UR6, UR38, UR42, URZ ;  /* 0x0000002a26067290 */ /* 0x000fe2000fffe03f */
[----:B------:R-:W-:-:S03]  /*1e90*/  ISETP.GT.U32.AND P0, PT, R23, 0x1, PT ;  /* 0x000000011700780c */ /* 0x000fc60003f04070 */
[----:B------:R-:W-:-:S04]  /*1ea0*/  UIMAD.WIDE.U32 UR4, UR6, -0x55555555, URZ ;  /* 0xaaaaaaab060478a5 */ /* 0x000fc8000f8e003f */
[----:B------:R-:W-:-:S04]  /*1eb0*/  USHF.R.U32.HI UR4, URZ, 0x1, UR5 ;  /* 0x000000013f047899 */ /* 0x000fc80008011605 */
[----:B------:R-:W-:-:S04]  /*1ec0*/  UIMAD UR6, UR4, -0x3, UR6 ;  /* 0xfffffffd040678a4 */ /* 0x000fc8000f8e0206 */
[----:B------:R-:W-:-:S04]  /*1ed0*/  ULEA UR6, UR6, UR41, 0x3 ;  /* 0x0000002906067291 */ /* 0x000fc8000f8e183f */
[----:B------:R-:W-:-:S04]  /*1ee0*/  UIADD3 UR6, UR6, 0x18, URZ ;  /* 0x0000001806067890 */ /* 0x000fc8000fffe03f */
[----:B------:R-:W-:-:S09]  /*1ef0*/  UPRMT UR6, URZ, 0x654, UR6 ;  /* 0x000006543f067896 */ /* 0x000fd20008000006 */
[----:B------:R-:W-:Y:S01]  /*1f00*/  SYNCS.ARRIVE.TRANS64.RED.A1T0 RZ, [UR6], RZ ;  /* 0x000000ffffff79a7 */ /* 0x000fe20008100406 */
[----:B------:R-:W-:Y:S05]  /*1f10*/  @P0 BRA `(.L_x_29) ;  /* 0x0000000000040947 */ /* 0x000fea0003800000 */
[----:B------:R-:W-:Y:S01]  /*1f20*/  BPT.TRAP 0x1 ;  /* 0x000000040000795c */ /* 0x000fe20000300000 */
.L_x_29:
[----:B------:R-:W-:Y:S01]  /*1f30*/  SHF.L.U32 R0, R103, 0x1f, RZ ;  /* 0x0000001f67007819 */ /* 0x000fe200000006ff */
[----:B------:R-:W-:Y:S01]  /*1f40*/  UIADD3 UR38, UR38, UR45, URZ ;  /* 0x0000002d26267290 */ /* 0x000fe2000fffe03f */
[----:B------:R-:W-:Y:S01]  /*1f50*/  SHF.R.S32.HI R9, RZ, 0x1f, R19 ;  /* 0x0000001fff097819 */ /* 0x000fe20000011413 */
[----:B------:R-:W-:Y:S01]  /*1f60*/  UISETP.GE.U32.AND UP1, UPT, UR45, 0x3, UPT ;  /* 0x000000032d00788c */ /* 0x000fe2000bf26070 */
[----:B------:R-:W0:Y:S01]  /*1f70*/  SYNCS.PHASECHK.TRANS64.TRYWAIT P0, [UR43+0x8], R0 ;  /* 0x00000800ff0075a7 */ /* 0x000e22000800016b */
[----:B------:R-:W-:-:S04]  /*1f80*/  UISETP.GT.U32.AND UP0, UPT, UR38, 0x2, UPT ;  /* 0x000000022600788c */ /* 0x000fc8000bf04070 */
[----:B------:R-:W-:-:S04]  /*1f90*/  UISETP.LT.U32.AND UP0, UPT, UR45, 0x3, UP0 ;  /* 0x000000032d00788c */ /* 0x000fc80008701070 */
[----:B------:R-:W-:Y:S02]  /*1fa0*/  USEL UR6, URZ, 0x1, !UP0 ;  /* 0x000000013f067887 */ /* 0x000fe4000c000000 */
[----:B------:R-:W-:Y:S02]  /*1fb0*/  @UP1 UIMAD.WIDE.U32 UR4, UR38, -0x55555555, URZ ;  /* 0xaaaaaaab260418a5 */ /* 0x000fe4000f8e003f */
[----:B------:R-:W-:Y:S02]  /*1fc0*/  ULOP3.LUT UR39, UR39, UR6, URZ, 0x3c, !UPT ;  /* 0x0000000627277292 */ /* 0x000fe4000f8e3c3f */
[----:B------:R-:W-:-:S04]  /*1fd0*/  @UP1 USHF.R.U32.HI UR4, URZ, 0x1, UR5 ;  /* 0x000000013f041899 */ /* 0x000fc80008011605 */
[----:B------:R-:W-:Y:S01]  /*1fe0*/  @UP1 ULOP3.LUT UR39, UR39, 0x1, UR4, 0x78, !UPT ;  /* 0x0000000127271892 */ /* 0x000fe2000f8e7804 */
[----:B0-----:R-:W-:Y:S11]  /*1ff0*/  @!P0 BRA `(.L_x_31) ;  /* 0x0000005400cc8947 */ /* 0x001ff60003800000 */
.L_x_184:
[----:B------:R-:W-:Y:S01]  /*2000*/  ULDC.64 UR4, c[0x0][0x5d0] ;  /* 0x0001740000047ab9 */ /* 0x000fe20000000a00 */
[----:B------:R-:W-:Y:S01]  /*2010*/  ULDC UR6, c[0x0][0x284] ;  /* 0x0000a10000067ab9 */ /* 0x000fe20000000800 */
[----:B0-----:R-:W-:Y:S02]  /*2020*/  IMAD R0, R9, UR4, RZ ;  /* 0x0000000409007c24 */ /* 0x001fe4000f8e02ff */
[----:B------:R-:W-:Y:S02]  /*2030*/  IMAD.SHL.U32 R12, R18, 0x80, RZ ;  /* 0x00000080120c7824 */ /* 0x000fe400078e00ff */
[C---:B------:R-:W-:Y:S02]  /*2040*/  IMAD R3, R19.reuse, UR5, R0 ;  /* 0x0000000513037c24 */ /* 0x040fe4000f8e0200 */
[----:B------:R-:W-:Y:S01]  /*2050*/  IMAD.SHL.U32 R0, R22, 0x40, RZ ;  /* 0x0000004016007824 */ /* 0x000fe200078e00ff */
[----:B------:R-:W-:Y:S01]  /*2060*/  SHF.R.S32.HI R13, RZ, 0x1f, R12 ;  /* 0x0000001fff0d7819 */ /* 0x000fe2000001140c */
[----:B------:R-:W-:Y:S01]  /*2070*/  IMAD.WIDE.U32 R4, R19, UR4, R92 ;  /* 0x0000000413047c25 */ /* 0x000fe2000f8e005c */
[----:B------:R-:W-:-:S02]  /*2080*/  ULDC.64 UR4, c[0x0][0x5c8] ;  /* 0x0001720000047ab9 */ /* 0x000fc40000000a00 */
[----:B------:R-:W-:Y:S01]  /*2090*/  ISETP.GE.AND P0, PT, R0, UR6, PT ;  /* 0x0000000600007c0c */ /* 0x000fe2000bf06270 */
[----:B------:R-:W-:Y:S01]  /*20a0*/  ULDC UR6, c[0x0][0x288] ;  /* 0x0000a20000067ab9 */ /* 0x000fe20000000800 */
[----:B------:R-:W-:Y:S01]  /*20b0*/  IADD3 R4, P1, R12, R4, RZ ;  /* 0x000000040c047210 */ /* 0x000fe20007f3e0ff */
[----:B------:R-:W-:Y:S01]  /*20c0*/  IMAD.WIDE R20, R22, 0x40, R90 ;  /* 0x0000004016147825 */ /* 0x000fe200078e025a */
[----:B------:R-:W-:Y:S02]  /*20d0*/  ISETP.GE.OR P0, PT, R12, UR6, P0 ;  /* 0x000000060c007c0c */ /* 0x000fe40008706670 */
[----:B------:R-:W-:Y:S01]  /*20e0*/  IADD3.X R5, R13, R5, R3, P1, !PT ;  /* 0x000000050d057210 */ /* 0x000fe20000ffe403 */
[----:B------:R-:W-:-:S04]  /*20f0*/  IMAD R7, R21, UR4, RZ ;  /* 0x0000000415077c24 */ /* 0x000fc8000f8e02ff */
[C---:B------:R-:W-:Y:S02]  /*2100*/  IMAD R7, R20.reuse, UR5, R7 ;  /* 0x0000000514077c24 */ /* 0x040fe4000f8e0207 */
[----:B------:R-:W-:-:S04]  /*2110*/  IMAD.WIDE.U32 R104, R20, UR4, R4 ;  /* 0x0000000414687c25 */ /* 0x000fc8000f8e0004 */
[----:B------:R-:W-:Y:S05]  /*2120*/  @P0 BRA `(.L_x_32) ;  /* 0x0000003c00dc0947 */ /* 0x000fea0003800000 */
[----:B-----5:R-:W-:Y:S01]  /*2130*/  FSETP.NEU.AND P0, PT, R89, RZ, PT ;  /* 0x000000ff5900720b */ /* 0x020fe20003f0d000 */
[----:B------:R-:W-:Y:S01]  /*2140*/  IMAD.IADD R3, R97, 0x1, -R12 ;  /* 0x0000000161037824 */ /* 0x000fe200078e0a0c */
[----:B------:R-:W-:Y:S01]  /*2150*/  BSSY B0, `(.L_x_32) ;  /* 0x00003f4000007945 */ /* 0x000fe20003800000 */
[----:B------:R-:W-:Y:S02]  /*2160*/  IMAD.IADD R0, R101, 0x1, -R0 ;  /* 0x0000000165007824 */ /* 0x000fe400078e0a00 */
[----:B------:R-:W-:Y:S01]  /*2170*/  IMAD.IADD R113, R105, 0x1, R7 ;  /* 0x0000000169717824 */ /* 0x000fe200078e0207 */
[----:B------:R-:W-:-:S04]  /*2180*/  ISETP.GT.AND P2, PT, R3, RZ, PT ;  /* 0x000000ff0300720c */ /* 0x000fc80003f44270 */
[----:B------:R-:W-:-:S03]  /*2190*/  ISETP.GT.AND P1, PT, R0, RZ, P2 ;  /* 0x000000ff0000720c */ /* 0x000fc60001724270 */
[----:B------:R-:W-:Y:S10]  /*21a0*/  @!P0 BRA `(.L_x_33) ;  /* 0x0000002c00208947 */ /* 0x000ff40003800000 */
[----:B------:R-:W0:Y:S01]  /*21b0*/  LDC.64 R106, c[0x0][0x5b8] ;  /* 0x00016e00ff6a7b82 */ /* 0x000e220000000a00 */
[----:B------:R-:W-:-:S07]  /*21c0*/  ULDC.64 UR4, c[0x0][0x5c0] ;  /* 0x0001700000047ab9 */ /* 0x000fce0000000a00 */
[----:B------:R-:W1:Y:S08]  /*21d0*/  LDC.64 R108, c[0x0][0x5b0] ;  /* 0x00016c00ff6c7b82 */ /* 0x000e700000000a00 */
[----:B------:R-:W2:Y:S01]  /*21e0*/  LDC.64 R110, c[0x0][0x5a8] ;  /* 0x00016a00ff6e7b82 */ /* 0x000ea20000000a00 */
[-C--:B0-----:R-:W-:Y:S02]  /*21f0*/  IMAD R6, R9, R106.reuse, RZ ;  /* 0x0000006a09067224 */ /* 0x081fe400078e02ff */
[----:B------:R-:W-:-:S04]  /*2200*/  IMAD.WIDE.U32 R4, R19, R106, R92 ;  /* 0x0000006a13047225 */ /* 0x000fc800078e005c */
[----:B------:R-:W-:Y:S01]  /*2210*/  IMAD R105, R19, R107, R6 ;  /* 0x0000006b13697224 */ /* 0x000fe200078e0206 */
[----:B------:R-:W-:Y:S01]  /*2220*/  IADD3 R6, P0, R12, R4, RZ ;  /* 0x000000040c067210 */ /* 0x000fe20007f1e0ff */
[----:B-1----:R-:W-:-:S03]  /*2230*/  IMAD R4, R21, R108, RZ ;  /* 0x0000006c15047224 */ /* 0x002fc600078e02ff */
[----:B------:R-:W-:Y:S01]  /*2240*/  IADD3.X R7, R13, R5, R105, P0, !PT ;  /* 0x000000050d077210 */ /* 0x000fe200007fe469 */
[C---:B------:R-:W-:Y:S02]  /*2250*/  IMAD R107, R20.reuse, R109, R4 ;  /* 0x0000006d146b7224 */ /* 0x040fe400078e0204 */
[----:B------:R-:W-:-:S04]  /*2260*/  IMAD.WIDE.U32 R4, R20, R108, R6 ;  /* 0x0000006c14047225 */ /* 0x000fc800078e0006 */
[----:B------:R-:W-:Y:S01]  /*2270*/  IMAD.IADD R5, R5, 0x1, R107 ;  /* 0x0000000105057824 */ /* 0x000fe200078e026b */
[----:B--2---:R-:W-:-:S04]  /*2280*/  LEA R10, P0, R4, R110, 0x1 ;  /* 0x0000006e040a7211 */ /* 0x004fc800078008ff */
[----:B------:R-:W-:-:S05]  /*2290*/  LEA.HI.X R11, R4, R111, R5, 0x1, P0 ;  /* 0x0000006f040b7211 */ /* 0x000fca00000f0c05 */
[----:B------:R-:W2:Y:S01]  /*22a0*/  @P1 LDG.E.LTC128B.U16 R18, desc[UR36][R10.64] ;  /* 0x000000240a121981 */ /* 0x000ea2000c1e1520 */
[----:B------:R-:W-:Y:S01]  /*22b0*/  IMAD.WIDE.U32 R4, R20, R108, R12 ;  /* 0x0000006c14047225 */ /* 0x000fe200078e000c */
[----:B------:R-:W-:Y:S02]  /*22c0*/  BSSY B1, `(.L_x_34) ;  /* 0x0000015000017945 */ /* 0x000fe40003800000 */
[----:B------:R-:W-:-:S04]  /*22d0*/  IADD3 R14, P0, R92, R4, RZ ;  /* 0x000000045c0e7210 */ /* 0x000fc80007f1e0ff */
[----:B------:R-:W-:Y:S02]  /*22e0*/  IADD3.X R15, R93, R107, R5, P0, !PT ;  /* 0x0000006b5d0f7210 */ /* 0x000fe400007fe405 */
[----:B------:R-:W-:Y:S01]  /*22f0*/  LEA R8, P0, R104, UR4, 0x1 ;  /* 0x0000000468087c11 */ /* 0x000fe2000f8008ff */
[----:B------:R-:W-:-:S03]  /*2300*/  IMAD.WIDE.U32 R14, R19, R106, R14 ;  /* 0x0000006a130e7225 */ /* 0x000fc600078e000e */
[----:B------:R-:W-:Y:S02]  /*2310*/  LEA.HI.X R9, R104, UR5, R113, 0x1, P0 ;  /* 0x0000000568097c11 */ /* 0x000fe400080f0c71 */
[----:B------:R-:W-:-:S04]  /*2320*/  ISETP.GT.AND P0, PT, R3, 0x1, PT ;  /* 0x000000010300780c */ /* 0x000fc80003f04270 */
[----:B------:R-:W-:Y:S01]  /*2330*/  ISETP.GT.AND P3, PT, R0, RZ, P0 ;  /* 0x000000ff0000720c */ /* 0x000fe20000764270 */
[----:B--2---:R-:W-:-:S04]  /*2340*/  IMAD.U32 R4, R18, 0x10000, RZ ;  /* 0x0001000012047824 */ /* 0x004fc800078e00ff */
[----:B------:R-:W-:Y:S01]  /*2350*/  FMUL R5, R4, R89 ;  /* 0x0000005904057220 */ /* 0x000fe20000400000 */
[----:B------:R-:W-:-:S03]  /*2360*/  LEA R4, P4, R14, R110, 0x1 ;  /* 0x0000006e0e047211 */ /* 0x000fc600078808ff */
[----:B------:R-:W-:-:S05]  /*2370*/  FFMA R5, R24, R88, R5 ;  /* 0x0000005818057223 */ /* 0x000fca0000000005 */
[----:B------:R-:W-:Y:S01]  /*2380*/  F2FP.BF16.F32.PACK_AB R10, RZ, R5 ;  /* 0x00000005ff0a723e */ /* 0x000fe200000010ff */
[----:B------:R-:W-:-:S03]  /*2390*/  IMAD.IADD R5, R105, 0x1, R15 ;  /* 0x0000000169057824 */ /* 0x000fc600078e020f */
[----:B------:R-:W-:Y:S01]  /*23a0*/  PRMT R11, R10, 0x7610, R11 ;  /* 0x000076100a0b7816 */ /* 0x000fe2000000000b */
[----:B------:R-:W-:Y:S01]  /*23b0*/  IMAD.SHL.U32 R10, R108, 0x8, RZ ;  /* 0x000000086c0a7824 */ /* 0x000fe200078e00ff */
[----:B------:R-:W-:-:S03]  /*23c0*/  LEA.HI.X R5, R14, R111, R5, 0x1, P4 ;  /* 0x0000006f0e057211 */ /* 0x000fc600020f0c05 */
[----:B------:R0:W-:Y:S02]  /*23d0*/  @P1 STG.E.U16 desc[UR36][R8.64], R11 ;  /* 0x0000000b08001986 */ /* 0x0001e4000c101524 */
[----:B0-----:R-:W-:Y:S01]  /*23e0*/  SHF.L.U64.HI R11, R108, 0x3, R109 ;  /* 0x000000036c0b7819 */ /* 0x001fe2000001026d */
[----:B------:R-:W-:Y:S06]  /*23f0*/  @!P3 BRA `(.L_x_35) ;  /* 0x000000000004b947 */ /* 0x000fec0003800000 */
[----:B------:R0:W5:Y:S02]  /*2400*/  LDG.E.LTC128B.U16 R18, desc[UR36][R4.64+0x2] ;  /* 0x0000022404127981 */ /* 0x000164000c1e1520 */
.L_x_35:
[----:B------:R-:W-:Y:S05]  /*2410*/  BSYNC B1 ;  /* 0x0000000000017941 */ /* 0x000fea0003800000 */
.L_x_34:
[----:B------:R-:W-:Y:S01]  /*2420*/  IMAD.WIDE.U32 R10, R20, R108, R10 ;  /* 0x0000006c140a7225 */ /* 0x000fe200078e000a */
[----:B------:R-:W-:-:S03]  /*2430*/  ISETP.GT.AND P2, PT, R0, 0x8, P2 ;  /* 0x000000080000780c */ /* 0x000fc60001744270 */
[----:B-----5:R-:W-:Y:S01]  /*2440*/  IMAD.U32 R14, R18, 0x10000, RZ ;  /* 0x00010000120e7824 */ /* 0x020fe200078e00ff */
[----:B------:R-:W-:Y:S01]  /*2450*/  IADD3 R6, P1, R6, R10, RZ ;  /* 0x0000000a06067210 */ /* 0x000fe20007f3e0ff */
[----:B------:R-:W-:Y:S02]  /*2460*/  IMAD.IADD R107, R107, 0x1, R11 ;  /* 0x000000016b6b7824 */ /* 0x000fe400078e020b */
[----:B------:R-:W-:Y:S02]  /*2470*/  FMUL R14, R14, R89 ;  /* 0x000000590e0e7220 */ /* 0x000fe40000400000 */
[----:B------:R-:W-:Y:S02]  /*2480*/  IMAD.X R7, R107, 0x1, R7, P1 ;  /* 0x000000016b077824 */ /* 0x000fe400008e0607 */
[----:B------:R-:W-:Y:S01]  /*2490*/  FFMA R25, R25, R88, R14 ;  /* 0x0000005819197223 */ /* 0x000fe2000000000e */
[----:B------:R-:W-:-:S04]  /*24a0*/  LEA R14, P1, R6, R110, 0x1 ;  /* 0x0000006e060e7211 */ /* 0x000fc800078208ff */
[----:B------:R-:W-:Y:S01]  /*24b0*/  LEA.HI.X R15, R6, R111, R7, 0x1, P1 ;  /* 0x0000006f060f7211 */ /* 0x000fe200008f0c07 */
[----:B------:R-:W-:Y:S01]  /*24c0*/  @P3 IMAD.MOV.U32 R6, RZ, RZ, R8 ;  /* 0x000000ffff063224 */ /* 0x000fe200078e0008 */
[----:B------:R-:W-:Y:S01]  /*24d0*/  F2FP.BF16.F32.PACK_AB R25, RZ, R25 ;  /* 0x00000019ff19723e */ /* 0x000fe200000010ff */
[----:B------:R-:W-:-:S05]  /*24e0*/  @P3 IMAD.MOV.U32 R7, RZ, RZ, R9 ;  /* 0x000000ffff073224 */ /* 0x000fca00078e0009 */
[----:B------:R1:W-:Y:S04]  /*24f0*/  @P3 STG.E.U16 desc[UR36][R6.64+0x2], R25 ;  /* 0x0000021906003986 */ /* 0x0003e8000c101524 */
[----:B------:R-:W2:Y:S01]  /*2500*/  @P2 LDG.E.LTC128B.U16 R18, desc[UR36][R14.64] ;  /* 0x000000240e122981 */ /* 0x000ea2000c1e1520 */
[----:B------:R-:W-:Y:S01]  /*2510*/  IADD3 R12, P1, P3, R92, R10, R12 ;  /* 0x0000000a5c0c7210 */ /* 0x000fe20007b3e00c */
[----:B------:R-:W-:Y:S01]  /*2520*/  BSSY B1, `(.L_x_36) ;  /* 0x0000011000017945 */ /* 0x000fe20003800000 */
[----:B------:R-:W-:Y:S02]  /*2530*/  ISETP.GT.AND P0, PT, R0, 0x8, P0 ;  /* 0x000000080000780c */ /* 0x000fe40000704270 */
[----:B------:R-:W-:-:S03]  /*2540*/  IADD3.X R13, R93, R107, R13, P1, P3 ;  /* 0x0000006b5d0d7210 */ /* 0x000fc60000fe640d */
[----:B------:R-:W-:Y:S01]  /*2550*/  IMAD.WIDE.U32 R12, R19, R106, R12 ;  /* 0x0000006a130c7225 */ /* 0x000fe200078e000c */
[----:B------:R-:W-:-:S03]  /*2560*/  SHF.L.U64.HI R19, R94, 0x1, R95 ;  /* 0x000000015e137819 */ /* 0x000fc6000001025f */
[----:B------:R-:W-:Y:S01]  /*2570*/  IMAD.IADD R13, R105, 0x1, R13 ;  /* 0x00000001690d7824 */ /* 0x000fe200078e020d */
[----:B-1----:R-:W-:-:S04]  /*2580*/  LEA R6, P3, R12, R110, 0x1 ;  /* 0x0000006e0c067211 */ /* 0x002fc800078608ff */
[----:B------:R-:W-:Y:S01]  /*2590*/  LEA.HI.X R7, R12, R111, R13, 0x1, P3 ;  /* 0x0000006f0c077211 */ /* 0x000fe200018f0c0d */
[----:B--2---:R-:W-:-:S04]  /*25a0*/  IMAD.U32 R10, R18, 0x10000, RZ ;  /* 0x00010000120a7824 */ /* 0x004fc800078e00ff */
[----:B------:R-:W-:Y:S01]  /*25b0*/  FMUL R11, R10, R89 ;  /* 0x000000590a0b7220 */ /* 0x000fe20000400000 */
[----:B------:R-:W-:-:S03]  /*25c0*/  LEA R10, P1, R94, R8, 0x1 ;  /* 0x000000085e0a7211 */ /* 0x000fc600078208ff */
[----:B------:R-:W-:-:S05]  /*25d0*/  FFMA R11, R26, R88, R11 ;  /* 0x000000581a0b7223 */ /* 0x000fca000000000b */
[----:B------:R-:W-:Y:S01]  /*25e0*/  F2FP.BF16.F32.PACK_AB R14, RZ, R11 ;  /* 0x0000000bff0e723e */ /* 0x000fe200000010ff */
[----:B------:R-:W-:-:S05]  /*25f0*/  IMAD.X R11, R19, 0x1, R9, P1 ;  /* 0x00000001130b7824 */ /* 0x000fca00008e0609 */
[----:B------:R1:W-:Y:S01]  /*2600*/  @P2 STG.E.U16 desc[UR36][R10.64], R14 ;  /* 0x0000000e0a002986 */ /* 0x0003e2000c101524 */
[----:B------:R-:W-:Y:S05]  /*2610*/  @!P0 BRA `(.L_x_37) ;  /* 0x0000000000048947 */ /* 0x000fea0003800000 */
[----:B------:R2:W5:Y:S02]  /*2620*/  LDG.E.LTC128B.U16 R18, desc[UR36][R6.64+0x2] ;  /* 0x0000022406127981 */ /* 0x000564000c1e1520 */
.L_x_37:
[----:B------:R-:W-:Y:S05]  /*2630*/  BSYNC B1 ;  /* 0x0000000000017941 */ /* 0x000fea0003800000 */
.L_x_36:
[----:B-----5:R-:W-:Y:S01]  /*2640*/  IMAD.U32 R12, R18, 0x10000, RZ ;  /* 0x00010000120c7824 */ /* 0x020fe200078e00ff */
[----:B------:R-:W-:Y:S01]  /*2650*/  ISETP.GT.AND P1, PT, R3, 0x8, PT ;  /* 0x000000080300780c */ /* 0x000fe20003f24270 */
[----:B------:R-:W-:Y:S02]  /*2660*/  BSSY B1, `(.L_x_38) ;  /* 0x0000008000017945 */ /* 0x000fe40003800000 */
[----:B------:R-:W-:Y:S01]  /*2670*/  FMUL R12, R12, R89 ;  /* 0x000000590c0c7220 */ /* 0x000fe20000400000 */
[----:B------:R-:W-:-:S03]  /*2680*/  ISETP.GT.AND P2, PT, R0, RZ, P1 ;  /* 0x000000ff0000720c */ /* 0x000fc60000f44270 */
[----:B------:R-:W-:-:S05]  /*2690*/  FFMA R12, R27, R88, R12 ;  /* 0x000000581b0c7223 */ /* 0x000fca000000000c */
[----:B------:R-:W-:-:S05]  /*26a0*/  F2FP.BF16.F32.PACK_AB R12, RZ, R12 ;  /* 0x0000000cff0c723e */ /* 0x000fca00000010ff */
[----:B------:R3:W-:Y:S01]  /*26b0*/  @P0 STG.E.U16 desc[UR36][R10.64+0x2], R12 ;  /* 0x0000020c0a000986 */ /* 0x0007e2000c101524 */
[----:B------:R-:W-:Y:S05]  /*26c0*/  @!P2 BRA `(.L_x_39) ;  /* 0x000000000004a947 */ /* 0x000fea0003800000 */
[----:B------:R4:W5:Y:S02]  /*26d0*/  LDG.E.LTC128B.U16 R18, desc[UR36][R4.64+0x10] ;  /* 0x0000102404127981 */ /* 0x000964000c1e1520 */
.L_x_39:
[----:B------:R-:W-:Y:S05]  /*26e0*/  BSYNC B1 ;  /* 0x0000000000017941 */ /* 0x000fea0003800000 */
.L_x_38:
[----:B---3-5:R-:W-:Y:S01]  /*26f0*/  IMAD.U32 R12, R18, 0x10000, RZ ;  /* 0x00010000120c7824 */ /* 0x028fe200078e00ff */
        /* <DEDUP_REMOVED lines=9> */
.L_x_41:
[----:B------:R-:W-:Y:S05]  /*2790*/  BSYNC B1 ;  /* 0x0000000000017941 */ /* 0x000fea0003800000 */
.L_x_40:
[----:B-----5:R-:W-:Y:S01]  /*27a0*/  IMAD.U32 R12, R18, 0x10000, RZ ;  /* 0x00010000120c7824 */ /* 0x020fe200078e00ff */
[----:B------:R-:W-:Y:S01]  /*27b0*/  ISETP.GT.AND P1, PT, R0, 0x8, P1 ;  /* 0x000000080000780c */ /* 0x000fe20000f24270 */
[----:B------:R-:W-:Y:S02]  /*27c0*/  BSSY B1, `(.L_x_42) ;  /* 0x0000007000017945 */ /* 0x000fe40003800000 */
[----:B------:R-:W-:-:S04]  /*27d0*/  FMUL R12, R12, R89 ;  /* 0x000000590c0c7220 */ /* 0x000fc80000400000 */
[----:B------:R-:W-:-:S05]  /*27e0*/  FFMA R12, R29, R88, R12 ;  /* 0x000000581d0c7223 */ /* 0x000fca000000000c */
[----:B------:R-:W-:-:S05]  /*27f0*/  F2FP.BF16.F32.PACK_AB R12, RZ, R12 ;  /* 0x0000000cff0c723e */ /* 0x000fca00000010ff */
[----:B------:R0:W-:Y:S01]  /*2800*/  @P3 STG.E.U16 desc[UR36][R8.64+0x12], R12 ;  /* 0x0000120c08003986 */ /* 0x0001e2000c101524 */
[----:B------:R-:W-:Y:S05]  /*2810*/  @!P1 BRA `(.L_x_43) ;  /* 0x0000000000049947 */ /* 0x000fea0003800000 */
[----:B------:R0:W5:Y:S02]  /*2820*/  LDG.E.LTC128B.U16 R18, desc[UR36][R6.64+0x10] ;  /* 0x0000102406127981 */ /* 0x000164000c1e1520 */
.L_x_43:
[----:B------:R-:W-:Y:S05]  /*2830*/  BSYNC B1 ;  /* 0x0000000000017941 */ /* 0x000fea0003800000 */
.L_x_42:
[----:B0----5:R-:W-:Y:S01]  /*2840*/  IMAD.U32 R12, R18, 0x10000, RZ ;  /* 0x00010000120c7824 */ /* 0x021fe200078e00ff */
[----:B------:R-:W-:Y:S01]  /*2850*/  ISETP.GT.AND P0, PT, R0, 0x8, P0 ;  /* 0x000000080000780c */ /* 0x000fe20000704270 */
[----:B------:R-:W-:Y:S02]  /*2860*/  BSSY B1, `(.L_x_44) ;  /* 0x0000007000017945 */ /* 0x000fe40003800000 */
[----:B---3--:R-:W-:-:S04]  /*2870*/  FMUL R13, R12, R89 ;  /* 0x000000590c0d7220 */ /* 0x008fc80000400000 */
[----:B------:R-:W-:-:S05]  /*2880*/  FFMA R13, R30, R88, R13 ;  /* 0x000000581e0d7223 */ /* 0x000fca000000000d */
[----:B------:R-:W-:-:S05]  /*2890*/  F2FP.BF16.F32.PACK_AB R13, RZ, R13 ;  /* 0x0000000dff0d723e */ /* 0x000fca00000010ff */
[----:B------:R0:W-:Y:S01]  /*28a0*/  @P1 STG.E.U16 desc[UR36][R10.64+0x10], R13 ;  /* 0x0000100d0a001986 */ /* 0x0001e2000c101524 */
[----:B------:R-:W-:Y:S05]  /*28b0*/  @!P0 BRA `(.L_x_45) ;  /* 0x0000000000048947 */ /* 0x000fea0003800000 */
[----:B------:R3:W5:Y:S02]  /*28c0*/  LDG.E.LTC128B.U16 R18, desc[UR36][R6.64+0x12] ;  /* 0x0000122406127981 */ /* 0x000764000c1e1520 */
.L_x_45:
[----:B------:R-:W-:Y:S05]  /*28d0*/  BSYNC B1 ;  /* 0x0000000000017941 */ /* 0x000fea0003800000 */
.L_x_44:
        /* <DEDUP_REMOVED lines=10> */
.L_x_47:
[----:B------:R-:W-:Y:S05]  /*2980*/  BSYNC B1 ;  /* 0x0000000000017941 */ /* 0x000fea0003800000 */
.L_x_46:
[----:B0----5:R-:W-:Y:S01]  /*2990*/  IMAD.U32 R12, R18, 0x10000, RZ ;  /* 0x00010000120c7824 */ /* 0x021fe200078e00ff */
        /* <DEDUP_REMOVED lines=9> */
.L_x_49:
[----:B------:R-:W-:Y:S05]  /*2a30*/  BSYNC B1 ;  /* 0x0000000000017941 */ /* 0x000fea0003800000 */
.L_x_48:
        /* <DEDUP_REMOVED lines=9> */
.L_x_51:
[----:B------:R-:W-:Y:S05]  /*2ad0*/  BSYNC B1 ;  /* 0x0000000000017941 */ /* 0x000fea0003800000 */
.L_x_50:
[----:B0----5:R-:W-:Y:S01]  /*2ae0*/  IMAD.U32 R12, R18, 0x10000, RZ ;  /* 0x00010000120c7824 */ /* 0x021fe200078e00ff */
        /* <DEDUP_REMOVED lines=8> */
.L_x_53:
[----:B------:R-:W-:Y:S05]  /*2b70*/  BSYNC B1 ;  /* 0x0000000000017941 */ /* 0x000fea0003800000 */
.L_x_52:
        /* <DEDUP_REMOVED lines=10> */
.L_x_55:
[----:B------:R-:W-:Y:S05]  /*2c20*/  BSYNC B1 ;  /* 0x0000000000017941 */ /* 0x000fea0003800000 */
.L_x_54:
        /* <DEDUP_REMOVED lines=10> */
.L_x_57:
[----:B------:R-:W-:Y:S05]  /*2cd0*/  BSYNC B1 ;  /* 0x0000000000017941 */ /* 0x000fea0003800000 */
.L_x_56:
        /* <DEDUP_REMOVED lines=9> */
.L_x_59:
[----:B------:R-:W-:Y:S05]  /*2d70*/  BSYNC B1 ;  /* 0x0000000000017941 */ /* 0x000fea0003800000 */
.L_x_58:
        /* <DEDUP_REMOVED lines=9> */
.L_x_61:
[----:B------:R-:W-:Y:S05]  /*2e10*/  BSYNC B1 ;  /* 0x0000000000017941 */ /* 0x000fea0003800000 */
.L_x_60:
        /* <DEDUP_REMOVED lines=10> */
.L_x_63:
[----:B------:R-:W-:Y:S05]  /*2ec0*/  BSYNC B1 ;  /* 0x0000000000017941 */ /* 0x000fea0003800000 */
.L_x_62:
        /* <DEDUP_REMOVED lines=10> */
.L_x_65:
[----:B------:R-:W-:Y:S05]  /*2f70*/  BSYNC B1 ;  /* 0x0000000000017941 */ /* 0x000fea0003800000 */
.L_x_64:
        /* <DEDUP_REMOVED lines=9> */
.L_x_67:
[----:B------:R-:W-:Y:S05]  /*3010*/  BSYNC B1 ;  /* 0x0000000000017941 */ /* 0x000fea0003800000 */
.L_x_66:
        /* <DEDUP_REMOVED lines=9> */
.L_x_69:
[----:B------:R-:W-:Y:S05]  /*30b0*/  BSYNC B1 ;  /* 0x0000000000017941 */ /* 0x000fea0003800000 */
.L_x_68:
        /* <DEDUP_REMOVED lines=10> */
.L_x_71:
[----:B------:R-:W-:Y:S05]  /*3160*/  BSYNC B1 ;  /* 0x0000000000017941 */ /* 0x000fea0003800000 */
.L_x_70:
        /* <DEDUP_REMOVED lines=10> */
.L_x_73:
[----:B------:R-:W-:Y:S05]  /*3210*/  BSYNC B1 ;  /* 0x0000000000017941 */ /* 0x000fea0003800000 */
.L_x_72:
        /* <DEDUP_REMOVED lines=9> */
.L_x_75:
[----:B------:R-:W-:Y:S05]  /*32b0*/  BSYNC B1 ;  /* 0x0000000000017941 */ /* 0x000fea0003800000 */
.L_x_74:
        /* <DEDUP_REMOVED lines=9> */
.L_x_77:
[----:B------:R-:W-:Y:S05]  /*3350*/  BSYNC B1 ;  /* 0x0000000000017941 */ /* 0x000fea0003800000 */
.L_x_76:
        /* <DEDUP_REMOVED lines=10> */
.L_x_79:
[----:B------:R-:W-:Y:S05]  /*3400*/  BSYNC B1 ;  /* 0x0000000000017941 */ /* 0x000fea0003800000 */
.L_x_78:
        /* <DEDUP_REMOVED lines=10> */
.L_x_81:
[----:B------:R-:W-:Y:S05]  /*34b0*/  BSYNC B1 ;  /* 0x0000000000017941 */ /* 0x000fea0003800000 */
.L_x_80:
        /* <DEDUP_REMOVED lines=9> */
.L_x_83:
[----:B------:R-:W-:Y:S05]  /*3550*/  BSYNC B1 ;  /* 0x0000000000017941 */ /* 0x000fea0003800000 */
.L_x_82:
        /* <DEDUP_REMOVED lines=9> */
.L_x_85:
[----:B------:R-:W-:Y:S05]  /*35f0*/  BSYNC B1 ;  /* 0x0000000000017941 */ /* 0x000fea0003800000 */
.L_x_84:
        /* <DEDUP_REMOVED lines=10> */
.L_x_87:
[----:B------:R-:W-:Y:S05]  /*36a0*/  BSYNC B1 ;  /* 0x0000000000017941 */ /* 0x000fea0003800000 */
.L_x_86:
        /* <DEDUP_REMOVED lines=10> */
.L_x_89:
[----:B------:R-:W-:Y:S05]  /*3750*/  BSYNC B1 ;  /* 0x0000000000017941 */ /* 0x000fea0003800000 */
.L_x_88:
        /* <DEDUP_REMOVED lines=9> */
.L_x_91:
[----:B------:R-:W-:Y:S05]  /*37f0*/  BSYNC B1 ;  /* 0x0000000000017941 */ /* 0x000fea0003800000 */
.L_x_90:
        /* <DEDUP_REMOVED lines=9> */
.L_x_93:
[----:B------:R-:W-:Y:S05]  /*3890*/  BSYNC B1 ;  /* 0x0000000000017941 */ /* 0x000fea0003800000 */
.L_x_92:
        /* <DEDUP_REMOVED lines=10> */
.L_x_95:
[----:B------:R-:W-:Y:S05]  /*3940*/  BSYNC B1 ;  /* 0x0000000000017941 */ /* 0x000fea0003800000 */
.L_x_94:
        /* <DEDUP_REMOVED lines=10> */
.L_x_97:
[----:B------:R-:W-:Y:S05]  /*39f0*/  BSYNC B1 ;  /* 0x0000000000017941 */ /* 0x000fea0003800000 */
.L_x_96:
        /* <DEDUP_REMOVED lines=9> */
.L_x_99:
[----:B------:R-:W-:Y:S05]  /*3a90*/  BSYNC B1 ;  /* 0x0000000000017941 */ /* 0x000fea0003800000 */
.L_x_98:
        /* <DEDUP_REMOVED lines=9> */
.L_x_101:
[----:B------:R-:W-:Y:S05]  /*3b30*/  BSYNC B1 ;  /* 0x0000000000017941 */ /* 0x000fea0003800000 */
.L_x_100:
        /* <DEDUP_REMOVED lines=10> */
.L_x_103:
[----:B------:R-:W-:Y:S05]  /*3be0*/  BSYNC B1 ;  /* 0x0000000000017941 */ /* 0x000fea0003800000 */
.L_x_102:
        /* <DEDUP_REMOVED lines=10> */
.L_x_105:
[----:B------:R-:W-:Y:S05]  /*3c90*/  BSYNC B1 ;  /* 0x0000000000017941 */ /* 0x000fea0003800000 */
.L_x_104:
        /* <DEDUP_REMOVED lines=9> */
.L_x_107:
[----:B------:R-:W-:Y:S05]  /*3d30*/  BSYNC B1 ;  /* 0x0000000000017941 */ /* 0x000fea0003800000 */
.L_x_106:
        /* <DEDUP_REMOVED lines=9> */
.L_x_109:
[----:B------:R-:W-:Y:S05]  /*3dd0*/  BSYNC B1 ;  /* 0x0000000000017941 */ /* 0x000fea0003800000 */
.L_x_108:
        /* <DEDUP_REMOVED lines=10> */
.L_x_111:
[----:B------:R-:W-:Y:S05]  /*3e80*/  BSYNC B1 ;  /* 0x0000000000017941 */ /* 0x000fea0003800000 */
.L_x_110:
        /* <DEDUP_REMOVED lines=10> */
.L_x_113:
[----:B------:R-:W-:Y:S05]  /*3f30*/  BSYNC B1 ;  /* 0x0000000000017941 */ /* 0x000fea0003800000 */
.L_x_112:
        /* <DEDUP_REMOVED lines=9> */
.L_x_115:
[----:B------:R-:W-:Y:S05]  /*3fd0*/  BSYNC B1 ;  /* 0x0000000000017941 */ /* 0x000fea0003800000 */
.L_x_114:
        /* <DEDUP_REMOVED lines=9> */
.L_x_117:
[----:B------:R-:W-:Y:S05]  /*4070*/  BSYNC B1 ;  /* 0x0000000000017941 */ /* 0x000fea0003800000 */
.L_x_116:
        /* <DEDUP_REMOVED lines=10> */
.L_x_119:
[----:B------:R-:W-:Y:S05]  /*4120*/  BSYNC B1 ;  /* 0x0000000000017941 */ /* 0x000fea0003800000 */
.L_x_118:
        /* <DEDUP_REMOVED lines=10> */
.L_x_121:
[----:B------:R-:W-:Y:S05]  /*41d0*/  BSYNC B1 ;  /* 0x0000000000017941 */ /* 0x000fea0003800000 */
.L_x_120:
        /* <DEDUP_REMOVED lines=9> */
.L_x_123:
[----:B------:R-:W-:Y:S05]  /*4270*/  BSYNC B1 ;  /* 0x0000000000017941 */ /* 0x000fea0003800000 */
.L_x_122:
        /* <DEDUP_REMOVED lines=9> */
.L_x_125:
[----:B------:R-:W-:Y:S05]  /*4310*/  BSYNC B1 ;  /* 0x0000000000017941 */ /* 0x000fea0003800000 */
.L_x_124:
        /* <DEDUP_REMOVED lines=10> */
.L_x_127:
[----:B------:R-:W-:Y:S05]  /*43c0*/  BSYNC B1 ;  /* 0x0000000000017941 */ /* 0x000fea0003800000 */
.L_x_126:
        /* <DEDUP_REMOVED lines=10> */
.L_x_129:
[----:B------:R-:W-:Y:S05]  /*4470*/  BSYNC B1 ;  /* 0x0000000000017941 */ /* 0x000fea0003800000 */
.L_x_128:
        /* <DEDUP_REMOVED lines=9> */
.L_x_131:
[----:B------:R-:W-:Y:S05]  /*4510*/  BSYNC B1 ;  /* 0x0000000000017941 */ /* 0x000fea0003800000 */
.L_x_130:
        /* <DEDUP_REMOVED lines=9> */
.L_x_133:
[----:B------:R-:W-:Y:S05]  /*45b0*/  BSYNC B1 ;  /* 0x0000000000017941 */ /* 0x000fea0003800000 */
.L_x_132:
        /* <DEDUP_REMOVED lines=10> */
.L_x_135:
[----:B------:R-:W-:Y:S05]  /*4660*/  BSYNC B1 ;  /* 0x0000000000017941 */ /* 0x000fea0003800000 */
.L_x_134:
        /* <DEDUP_REMOVED lines=10> */
.L_x_137:
[----:B------:R-:W-:Y:S05]  /*4710*/  BSYNC B1 ;  /* 0x0000000000017941 */ /* 0x000fea0003800000 */
.L_x_136:
        /* <DEDUP_REMOVED lines=9> */
.L_x_139:
[----:B------:R-:W-:Y:S05]  /*47b0*/  BSYNC B1 ;  /* 0x0000000000017941 */ /* 0x000fea0003800000 */
.L_x_138:
        /* <DEDUP_REMOVED lines=9> */
.L_x_141:
[----:B------:R-:W-:Y:S05]  /*4850*/  BSYNC B1 ;  /* 0x0000000000017941 */ /* 0x000fea0003800000 */
.L_x_140:
        /* <DEDUP_REMOVED lines=10> */
.L_x_143:
[----:B------:R-:W-:Y:S05]  /*4900*/  BSYNC B1 ;  /* 0x0000000000017941 */ /* 0x000fea0003800000 */
.L_x_142:
        /* <DEDUP_REMOVED lines=10> */
.L_x_145:
[----:B------:R-:W-:Y:S05]  /*49b0*/  BSYNC B1 ;  /* 0x0000000000017941 */ /* 0x000fea0003800000 */
.L_x_144:
        /* <DEDUP_REMOVED lines=9> */
.L_x_147:
[----:B------:R-:W-:Y:S05]  /*4a50*/  BSYNC B1 ;  /* 0x0000000000017941 */ /* 0x000fea0003800000 */
.L_x_146:
        /* <DEDUP_REMOVED lines=9> */
.L_x_149:
[----:B------:R-:W-:Y:S05]  /*4af0*/  BSYNC B1 ;  /* 0x0000000000017941 */ /* 0x000fea0003800000 */
.L_x_148:
        /* <DEDUP_REMOVED lines=10> */
.L_x_151:
[----:B------:R-:W-:Y:S05]  /*4ba0*/  BSYNC B1 ;  /* 0x0000000000017941 */ /* 0x000fea0003800000 */
.L_x_150:
        /* <DEDUP_REMOVED lines=10> */
.L_x_153:
[----:B------:R-:W-:Y:S05]  /*4c50*/  BSYNC B1 ;  /* 0x0000000000017941 */ /* 0x000fea0003800000 */
.L_x_152:
[----:B0---45:R-:W-:Y:S01]  /*4c60*/  IMAD.U32 R4, R18, 0x10000, RZ ;  /* 0x0001000012047824 */ /* 0x031fe200078e00ff */
        /* <DEDUP_REMOVED lines=8> */
.L_x_155:
[----:B------:R-:W-:Y:S05]  /*4cf0*/  BSYNC B1 ;  /* 0x0000000000017941 */ /* 0x000fea0003800000 */
.L_x_154:
[----:B0----5:R-:W-:Y:S01]  /*4d00*/  IMAD.U32 R4, R18, 0x10000, RZ ;  /* 0x0001000012047824 */ /* 0x021fe200078e00ff */
[----:B------:R-:W-:Y:S01]  /*4d10*/  ISETP.GT.AND P0, PT, R0, 0x8, P0 ;  /* 0x000000080000780c */ /* 0x000fe20000704270 */
[----:B------:R-:W-:Y:S01]  /*4d20*/  @P1 IMAD.MOV.U32 R5, RZ, RZ, R11 ;  /* 0x000000ffff051224 */ /* 0x000fe200078e000b */
[----:B------:R-:W-:Y:S01]  /*4d30*/  BSSY B1, `(.L_x_156) ;  /* 0x0000008000017945 */ /* 0x000fe20003800000 */
[----:B------:R-:W-:Y:S01]  /*4d40*/  FMUL R3, R4, R89 ;  /* 0x0000005904037220 */ /* 0x000fe20000400000 */
[----:B------:R-:W-:-:S03]  /*4d50*/  @P1 IMAD.MOV.U32 R4, RZ, RZ, R10 ;  /* 0x000000ffff041224 */ /* 0x000fc600078e000a */
[----:B------:R-:W-:-:S05]  /*4d60*/  FFMA R3, R86, R88, R3 ;  /* 0x0000005856037223 */ /* 0x000fca0000000003 */
[----:B------:R-:W-:-:S05]  /*4d70*/  F2FP.BF16.F32.PACK_AB R3, RZ, R3 ;  /* 0x00000003ff03723e */ /* 0x000fca00000010ff */
[----:B------:R0:W-:Y:S01]  /*4d80*/  @P1 STG.E.U16 desc[UR36][R4.64+0xf0], R3 ;  /* 0x0000f00304001986 */ /* 0x0001e2000c101524 */
[----:B------:R-:W-:Y:S05]  /*4d90*/  @!P0 BRA `(.L_x_157) ;  /* 0x0000000000048947 */ /* 0x000fea0003800000 */
[----:B------:R0:W5:Y:S02]  /*4da0*/  LDG.E.LTC128B.U16 R18, desc[UR36][R6.64+0xf2] ;  /* 0x0000f22406127981 */ /* 0x000164000c1e1520 */
.L_x_157:
[----:B------:R-:W-:Y:S05]  /*4db0*/  BSYNC B1 ;  /* 0x0000000000017941 */ /* 0x000fea0003800000 */
.L_x_156:
[----:B------:R-:W-:Y:S05]  /*4dc0*/  @!P0 BRA `(.L_x_158) ;  /* 0x0000001000b08947 */ /* 0x000fea0003800000 */
[----:B-----5:R-:W-:-:S04]  /*4dd0*/  IMAD.U32 R18, R18, 0x10000, RZ ;  /* 0x0001000012127824 */ /* 0x020fc800078e00ff */
[----:B------:R-:W-:-:S04]  /*4de0*/  FMUL R18, R18, R89 ;  /* 0x0000005912127220 */ /* 0x000fc80000400000 */
[----:B------:R-:W-:-:S05]  /*4df0*/  FFMA R18, R87, R88, R18 ;  /* 0x0000005857127223 */ /* 0x000fca0000000012 */
[----:B------:R-:W-:-:S05]  /*4e00*/  F2FP.BF16.F32.PACK_AB R18, RZ, R18 ;  /* 0x00000012ff12723e */ /* 0x000fca00000010ff */
[----:B------:R0:W-:Y:S01]  /*4e10*/  STG.E.U16 desc[UR36][R10.64+0xf2], R18 ;  /* 0x0000f2120a007986 */ /* 0x0001e2000c101524 */
[----:B------:R-:W-:Y:S05]  /*4e20*/  BRA `(.L_x_158) ;  /* 0x0000001000987947 */ /* 0x000fea0003800000 */
.L_x_33:
[----:B------:R-:W-:Y:S01]  /*4e30*/  ISETP.GT.AND P3, PT, R3, 0x1, PT ;  /* 0x000000010300780c */ /* 0x000fe20003f64270 */
[----:B------:R-:W-:Y:S01]  /*4e40*/  ULDC.64 UR4, c[0x0][0x5c0] ;  /* 0x0001700000047ab9 */ /* 0x000fe20000000a00 */
[-C--:B------:R-:W-:Y:S01]  /*4e50*/  FMUL R24, R24, R88.reuse ;  /* 0x0000005818187220 */ /* 0x080fe20000400000 */
[----:B------:R-:W-:Y:S01]  /*4e60*/  LEA R4, P4, R104, UR4, 0x1 ;  /* 0x0000000468047c11 */ /* 0x000fe2000f8808ff */
[-C--:B------:R-:W-:Y:S01]  /*4e70*/  FMUL R25, R25, R88.reuse ;  /* 0x0000005819197220 */ /* 0x080fe20000400000 */
[----:B------:R-:W-:Y:S01]  /*4e80*/  ISETP.GT.AND P0, PT, R0, RZ, P3 ;  /* 0x000000ff0000720c */ /* 0x000fe20001f04270 */
[----:B------:R-:W-:Y:S01]  /*4e90*/  FMUL R26, R26, R88 ;  /* 0x000000581a1a7220 */ /* 0x000fe20000400000 */
[----:B------:R-:W-:Y:S01]  /*4ea0*/  F2FP.BF16.F32.PACK_AB R24, RZ, R24 ;  /* 0x00000018ff18723e */ /* 0x000fe200000010ff */
[-C--:B------:R-:W-:Y:S01]  /*4eb0*/  FMUL R27, R27, R88.reuse ;  /* 0x000000581b1b7220 */ /* 0x080fe20000400000 */
[----:B------:R-:W-:Y:S01]  /*4ec0*/  LEA.HI.X R5, R104, UR5, R113, 0x1, P4 ;  /* 0x0000000568057c11 */ /* 0x000fe2000a0f0c71 */
[-C--:B------:R-:W-:Y:S01]  /*4ed0*/  FMUL R28, R28, R88.reuse ;  /* 0x000000581c1c7220 */ /* 0x080fe20000400000 */
[----:B------:R-:W-:Y:S01]  /*4ee0*/  F2FP.BF16.F32.PACK_AB R25, RZ, R25 ;  /* 0x00000019ff19723e */ /* 0x000fe200000010ff */
[-C--:B------:R-:W-:Y:S01]  /*4ef0*/  FMUL R29, R29, R88.reuse ;  /* 0x000000581d1d7220 */ /* 0x080fe20000400000 */
[----:B------:R-:W-:Y:S01]  /*4f00*/  ISETP.GT.AND P2, PT, R0, 0x8, P2 ;  /* 0x000000080000780c */ /* 0x000fe20001744270 */
[----:B------:R-:W-:Y:S01]  /*4f10*/  @P1 STG.E.U16 desc[UR36][R4.64], R24 ;  /* 0x0000001804001986 */ /* 0x000fe2000c101524 */
[----:B------:R-:W-:Y:S01]  /*4f20*/  ISETP.GT.AND P1, PT, R3, 0x8, PT ;  /* 0x000000080300780c */ /* 0x000fe20003f24270 */
[----:B------:R-:W-:Y:S01]  /*4f30*/  FMUL R30, R30, R88 ;  /* 0x000000581e1e7220 */ /* 0x000fe20000400000 */
[C---:B------:R-:W-:Y:S01]  /*4f40*/  SHF.L.U64.HI R7, R94.reuse, 0x1, R95 ;  /* 0x000000015e077819 */ /* 0x040fe2000001025f */
[----:B------:R-:W-:Y:S01]  /*4f50*/  @P0 STG.E.U16 desc[UR36][R4.64+0x2], R25 ;  /* 0x0000021904000986 */ /* 0x000fe2000c101524 */
[----:B------:R-:W-:Y:S01]  /*4f60*/  LEA R6, P5, R94, R4, 0x1 ;  /* 0x000000045e067211 */ /* 0x000fe200078a08ff */
[-C--:B------:R-:W-:Y:S01]  /*4f70*/  FMUL R31, R31, R88.reuse ;  /* 0x000000581f1f7220 */ /* 0x080fe20000400000 */
[----:B------:R-:W-:Y:S01]  /*4f80*/  ISETP.GT.AND P3, PT, R0, 0x8, P3 ;  /* 0x000000080000780c */ /* 0x000fe20001f64270 */
[-C--:B------:R-:W-:Y:S01]  /*4f90*/  FMUL R32, R32, R88.reuse ;  /* 0x0000005820207220 */ /* 0x080fe20000400000 */
[----:B------:R-:W-:Y:S01]  /*4fa0*/  ISETP.GT.AND P0, PT, R3, 0x9, PT ;  /* 0x000000090300780c */ /* 0x000fe20003f04270 */
[----:B------:R-:W-:Y:S01]  /*4fb0*/  IMAD.X R7, R7, 0x1, R5, P5 ;  /* 0x0000000107077824 */ /* 0x000fe200028e0605 */
[----:B------:R-:W-:Y:S01]  /*4fc0*/  ISETP.GT.AND P4, PT, R0, RZ, P1 ;  /* 0x000000ff0000720c */ /* 0x000fe20000f84270 */
[----:B------:R-:W-:Y:S01]  /*4fd0*/  FMUL R33, R33, R88 ;  /* 0x0000005821217220 */ /* 0x000fe20000400000 */
[----:B------:R-:W-:Y:S01]  /*4fe0*/  F2FP.BF16.F32.PACK_AB R26, RZ, R26 ;  /* 0x0000001aff1a723e */ /* 0x000fe200000010ff */
[-C--:B------:R-:W-:Y:S01]  /*4ff0*/  FMUL R34, R34, R88.reuse ;  /* 0x0000005822227220 */ /* 0x080fe20000400000 */
[----:B------:R-:W-:Y:S01]  /*5000*/  ISETP.GT.AND P5, PT, R0, RZ, P0 ;  /* 0x000000ff0000720c */ /* 0x000fe200007a4270 */
[----:B------:R-:W-:Y:S01]  /*5010*/  FMUL R35, R35, R88 ;  /* 0x0000005823237220 */ /* 0x000fe20000400000 */
[----:B------:R-:W-:Y:S01]  /*5020*/  F2FP.BF16.F32.PACK_AB R27, RZ, R27 ;  /* 0x0000001bff1b723e */ /* 0x000fe200000010ff */
[----:B------:R-:W-:Y:S01]  /*5030*/  @P2 STG.E.U16 desc[UR36][R6.64], R26 ;  /* 0x0000001a06002986 */ /* 0x000fe2000c101524 */
[----:B------:R-:W-:Y:S01]  /*5040*/  F2FP.BF16.F32.PACK_AB R28, RZ, R28 ;  /* 0x0000001cff1c723e */ /* 0x000fe200000010ff */
[-C--:B------:R-:W-:Y:S01]  /*5050*/  FMUL R36, R36, R88.reuse ;  /* 0x0000005824247220 */ /* 0x080fe20000400000 */
[C---:B------:R-:W-:Y:S01]  /*5060*/  ISETP.GT.AND P2, PT, R0.reuse, 0x8, P1 ;  /* 0x000000080000780c */ /* 0x040fe20000f44270 */
[----:B------:R-:W-:Y:S01]  /*5070*/  @P3 STG.E.U16 desc[UR36][R6.64+0x2], R27 ;  /* 0x0000021b06003986 */ /* 0x000fe2000c101524 */
[----:B------:R-:W-:Y:S01]  /*5080*/  ISETP.GT.AND P1, PT, R3, 0x10, PT ;  /* 0x000000100300780c */ /* 0x000fe20003f24270 */
[-C--:B------:R-:W-:Y:S01]  /*5090*/  FMUL R37, R37, R88.reuse ;  /* 0x0000005825257220 */ /* 0x080fe20000400000 */
[----:B------:R-:W-:Y:S01]  /*50a0*/  F2FP.BF16.F32.PACK_AB R29, RZ, R29 ;  /* 0x0000001dff1d723e */ /* 0x000fe200000010ff */
[----:B------:R-:W-:Y:S01]  /*50b0*/  @P4 STG.E.U16 desc[UR36][R4.64+0x10], R28 ;  /* 0x0000101c04004986 */ /* 0x000fe2000c101524 */
[----:B------:R-:W-:Y:S01]  /*50c0*/  ISETP.GT.AND P3, PT, R0, 0x8, P0 ;  /* 0x000000080000780c */ /* 0x000fe20000764270 */
[-C--:B------:R-:W-:Y:S01]  /*50d0*/  FMUL R38, R38, R88.reuse ;  /* 0x0000005826267220 */ /* 0x080fe20000400000 */
[----:B------:R-:W-:Y:S01]  /*50e0*/  ISETP.GT.AND P0, PT, R3, 0x11, PT ;  /* 0x000000110300780c */ /* 0x000fe20003f04270 */
[----:B------:R-:W-:Y:S01]  /*50f0*/  @P5 STG.E.U16 desc[UR36][R4.64+0x12], R29 ;  /* 0x0000121d04005986 */ /* 0x000fe2000c101524 */
        /* <DEDUP_REMOVED lines=162> */
[----:B------:R-:W-:-:S02]  /*5b20*/  F2FP.BF16.F32.PACK_AB R62, RZ, R62 ;  /* 0x0000003eff3e723e */ /* 0x000fc400000010ff */
[C---:B------:R-:W-:Y:S02]  /*5b30*/  ISETP.GT.AND P5, PT, R0.reuse, RZ, P0 ;  /* 0x000000ff0000720c */ /* 0x040fe400007a4270 */
[----:B------:R-:W-:Y:S01]  /*5b40*/  F2FP.BF16.F32.PACK_AB R63, RZ, R63 ;  /* 0x0000003fff3f723e */ /* 0x000fe200000010ff */
[----:B------:R-:W-:Y:S01]  /*5b50*/  @P2 STG.E.U16 desc[UR36][R6.64+0x90], R62 ;  /* 0x0000903e06002986 */ /* 0x000fe2000c101524 */
[----:B------:R-:W-:Y:S02]  /*5b60*/  F2FP.BF16.F32.PACK_AB R64, RZ, R64 ;  /* 0x00000040ff40723e */ /* 0x000fe400000010ff */
[C---:B------:R-:W-:Y:S01]  /*5b70*/  ISETP.GT.AND P2, PT, R0.reuse, 0x8, P1 ;  /* 0x000000080000780c */ /* 0x040fe20000f44270 */
[----:B------:R-:W-:Y:S01]  /*5b80*/  @P3 STG.E.U16 desc[UR36][R6.64+0x92], R63 ;  /* 0x0000923f06003986 */ /* 0x000fe2000c101524 */
[----:B------:R-:W-:Y:S02]  /*5b90*/  ISETP.GT.AND P1, PT, R3, 0x58, PT ;  /* 0x000000580300780c */ /* 0x000fe40003f24270 */
[----:B------:R-:W-:Y:S01]  /*5ba0*/  F2FP.BF16.F32.PACK_AB R65, RZ, R65 ;  /* 0x00000041ff41723e */ /* 0x000fe200000010ff */
[----:B------:R-:W-:Y:S01]  /*5bb0*/  @P4 STG.E.U16 desc[UR36][R4.64+0xa0], R64 ;  /* 0x0000a04004004986 */ /* 0x000fe2000c101524 */
[----:B------:R-:W-:-:S02]  /*5bc0*/  ISETP.GT.AND P3, PT, R0, 0x8, P0 ;  /* 0x000000080000780c */ /* 0x000fc40000764270 */
[----:B------:R-:W-:Y:S01]  /*5bd0*/  ISETP.GT.AND P0, PT, R3, 0x59, PT ;  /* 0x000000590300780c */ /* 0x000fe20003f04270 */
[----:B------:R-:W-:Y:S01]  /*5be0*/  @P5 STG.E.U16 desc[UR36][R4.64+0xa2], R65 ;  /* 0x0000a24104005986 */ /* 0x000fe2000c101524 */
[C---:B------:R-:W-:Y:S02]  /*5bf0*/  ISETP.GT.AND P4, PT, R0.reuse, RZ, P1 ;  /* 0x000000ff0000720c */ /* 0x040fe40000f84270 */
[----:B------:R-:W-:Y:S02]  /*5c00*/  F2FP.BF16.F32.PACK_AB R66, RZ, R66 ;  /* 0x00000042ff42723e */ /* 0x000fe400000010ff */
[----:B------:R-:W-:Y:S02]  /*5c10*/  ISETP.GT.AND P5, PT, R0, RZ, P0 ;  /* 0x000000ff0000720c */ /* 0x000fe400007a4270 */
[----:B------:R-:W-:Y:S01]  /*5c20*/  F2FP.BF16.F32.PACK_AB R67, RZ, R67 ;  /* 0x00000043ff43723e */ /* 0x000fe200000010ff */
[----:B------:R-:W-:Y:S01]  /*5c30*/  @P2 STG.E.U16 desc[UR36][R6.64+0xa0], R66 ;  /* 0x0000a04206002986 */ /* 0x000fe2000c101524 */
[----:B------:R-:W-:-:S02]  /*5c40*/  F2FP.BF16.F32.PACK_AB R68, RZ, R68 ;  /* 0x00000044ff44723e */ /* 0x000fc400000010ff */
[C---:B------:R-:W-:Y:S01]  /*5c50*/  ISETP.GT.AND P2, PT, R0.reuse, 0x8, P1 ;  /* 0x000000080000780c */ /* 0x040fe20000f44270 */
[----:B------:R-:W-:Y:S01]  /*5c60*/  @P3 STG.E.U16 desc[UR36][R6.64+0xa2], R67 ;  /* 0x0000a24306003986 */ /* 0x000fe2000c101524 */
[C---:B------:R-:W-:Y:S02]  /*5c70*/  ISETP.GT.AND P1, PT, R3.reuse, 0x60, PT ;  /* 0x000000600300780c */ /* 0x040fe40003f24270 */
[----:B------:R-:W-:Y:S01]  /*5c80*/  F2FP.BF16.F32.PACK_AB R69, RZ, R69 ;  /* 0x00000045ff45723e */ /* 0x000fe200000010ff */
[----:B------:R-:W-:Y:S01]  /*5c90*/  @P4 STG.E.U16 desc[UR36][R4.64+0xb0], R68 ;  /* 0x0000b04404004986 */ /* 0x000fe2000c101524 */
[C---:B------:R-:W-:Y:S02]  /*5ca0*/  ISETP.GT.AND P3, PT, R0.reuse, 0x8, P0 ;  /* 0x000000080000780c */ /* 0x040fe40000764270 */
[----:B------:R-:W-:Y:S01]  /*5cb0*/  ISETP.GT.AND P0, PT, R3, 0x61, PT ;  /* 0x000000610300780c */ /* 0x000fe20003f04270 */
[----:B------:R-:W-:Y:S01]  /*5cc0*/  @P5 STG.E.U16 desc[UR36][R4.64+0xb2], R69 ;  /* 0x0000b24504005986 */ /* 0x000fe2000c101524 */
[----:B------:R-:W-:-:S02]  /*5cd0*/  ISETP.GT.AND P4, PT, R0, RZ, P1 ;  /* 0x000000ff0000720c */ /* 0x000fc40000f84270 */
[C---:B------:R-:W-:Y:S02]  /*5ce0*/  ISETP.GT.AND P5, PT, R0.reuse, RZ, P0 ;  /* 0x000000ff0000720c */ /* 0x040fe400007a4270 */
[----:B------:R-:W-:Y:S02]  /*5cf0*/  F2FP.BF16.F32.PACK_AB R70, RZ, R70 ;  /* 0x00000046ff46723e */ /* 0x000fe400000010ff */
[----:B------:R-:W-:Y:S02]  /*5d00*/  F2FP.BF16.F32.PACK_AB R71, RZ, R71 ;  /* 0x00000047ff47723e */ /* 0x000fe400000010ff */
[----:B------:R-:W-:Y:S01]  /*5d10*/  F2FP.BF16.F32.PACK_AB R72, RZ, R72 ;  /* 0x00000048ff48723e */ /* 0x000fe200000010ff */
[----:B------:R-:W-:Y:S01]  /*5d20*/  @P2 STG.E.U16 desc[UR36][R6.64+0xb0], R70 ;  /* 0x0000b04606002986 */ /* 0x000fe2000c101524 */
[----:B------:R-:W-:Y:S02]  /*5d30*/  F2FP.BF16.F32.PACK_AB R73, RZ, R73 ;  /* 0x00000049ff49723e */ /* 0x000fe400000010ff */
[C---:B------:R-:W-:Y:S01]  /*5d40*/  ISETP.GT.AND P1, PT, R0.reuse, 0x8, P1 ;  /* 0x000000080000780c */ /* 0x040fe20000f24270 */
[----:B------:R-:W-:Y:S01]  /*5d50*/  @P3 STG.E.U16 desc[UR36][R6.64+0xb2], R71 ;  /* 0x0000b24706003986 */ /* 0x000fe2000c101524 */
[----:B------:R-:W-:-:S02]  /*5d60*/  ISETP.GT.AND P2, PT, R0, 0x8, P0 ;  /* 0x000000080000780c */ /* 0x000fc40000744270 */
[----:B------:R-:W-:Y:S01]  /*5d70*/  F2FP.BF16.F32.PACK_AB R74, RZ, R74 ;  /* 0x0000004aff4a723e */ /* 0x000fe200000010ff */
[----:B------:R-:W-:Y:S01]  /*5d80*/  @P4 STG.E.U16 desc[UR36][R4.64+0xc0], R72 ;  /* 0x0000c04804004986 */ /* 0x000fe2000c101524 */
[C---:B------:R-:W-:Y:S02]  /*5d90*/  ISETP.GT.AND P4, PT, R3.reuse, 0x68, PT ;  /* 0x000000680300780c */ /* 0x040fe40003f84270 */
[----:B------:R-:W-:Y:S01]  /*5da0*/  ISETP.GT.AND P0, PT, R3, 0x69, PT ;  /* 0x000000690300780c */ /* 0x000fe20003f04270 */
[----:B------:R-:W-:Y:S01]  /*5db0*/  @P5 STG.E.U16 desc[UR36][R4.64+0xc2], R73 ;  /* 0x0000c24904005986 */ /* 0x000fe2000c101524 */
[----:B------:R-:W-:Y:S02]  /*5dc0*/  ISETP.GT.AND P5, PT, R0, RZ, P4 ;  /* 0x000000ff0000720c */ /* 0x000fe400027a4270 */
[----:B------:R-:W-:Y:S01]  /*5dd0*/  F2FP.BF16.F32.PACK_AB R75, RZ, R75 ;  /* 0x0000004bff4b723e */ /* 0x000fe200000010ff */
[----:B------:R-:W-:Y:S01]  /*5de0*/  @P1 STG.E.U16 desc[UR36][R6.64+0xc0], R74 ;  /* 0x0000c04a06001986 */ /* 0x000fe2000c101524 */
[----:B------:R-:W-:-:S02]  /*5df0*/  F2FP.BF16.F32.PACK_AB R76, RZ, R76 ;  /* 0x0000004cff4c723e */ /* 0x000fc400000010ff */
[C---:B------:R-:W-:Y:S01]  /*5e00*/  ISETP.GT.AND P3, PT, R0.reuse, RZ, P0 ;  /* 0x000000ff0000720c */ /* 0x040fe20000764270 */
[----:B------:R-:W-:Y:S01]  /*5e10*/  @P2 STG.E.U16 desc[UR36][R6.64+0xc2], R75 ;  /* 0x0000c24b06002986 */ /* 0x000fe2000c101524 */
[C---:B------:R-:W-:Y:S02]  /*5e20*/  ISETP.GT.AND P4, PT, R0.reuse, 0x8, P4 ;  /* 0x000000080000780c */ /* 0x040fe40002784270 */
[----:B------:R-:W-:Y:S02]  /*5e30*/  F2FP.BF16.F32.PACK_AB R77, RZ, R77 ;  /* 0x0000004dff4d723e */ /* 0x000fe400000010ff */
[----:B------:R-:W-:Y:S01]  /*5e40*/  F2FP.BF16.F32.PACK_AB R78, RZ, R78 ;  /* 0x0000004eff4e723e */ /* 0x000fe200000010ff */
[----:B------:R-:W-:Y:S01]  /*5e50*/  @P5 STG.E.U16 desc[UR36][R4.64+0xd0], R76 ;  /* 0x0000d04c04005986 */ /* 0x000fe2000c101524 */
[----:B------:R-:W-:Y:S02]  /*5e60*/  ISETP.GT.AND P5, PT, R0, 0x8, P0 ;  /* 0x000000080000780c */ /* 0x000fe400007a4270 */
[----:B------:R-:W-:-:S02]  /*5e70*/  F2FP.BF16.F32.PACK_AB R79, RZ, R79 ;  /* 0x0000004fff4f723e */ /* 0x000fc400000010ff */
[C---:B------:R-:W-:Y:S01]  /*5e80*/  ISETP.GT.AND P2, PT, R3.reuse, 0x71, PT ;  /* 0x000000710300780c */ /* 0x040fe20003f44270 */
[----:B------:R-:W-:Y:S01]  /*5e90*/  @P3 STG.E.U16 desc[UR36][R4.64+0xd2], R77 ;  /* 0x0000d24d04003986 */ /* 0x000fe2000c101524 */
[----:B------:R-:W-:Y:S02]  /*5ea0*/  ISETP.GT.AND P3, PT, R3, 0x70, PT ;  /* 0x000000700300780c */ /* 0x000fe40003f64270 */
[----:B------:R-:W-:Y:S01]  /*5eb0*/  F2FP.BF16.F32.PACK_AB R80, RZ, R80 ;  /* 0x00000050ff50723e */ /* 0x000fe200000010ff */
[----:B------:R-:W-:Y:S01]  /*5ec0*/  @P4 STG.E.U16 desc[UR36][R6.64+0xd0], R78 ;  /* 0x0000d04e06004986 */ /* 0x000fe2000c101524 */
[C---:B------:R-:W-:Y:S02]  /*5ed0*/  ISETP.GT.AND P4, PT, R0.reuse, RZ, P2 ;  /* 0x000000ff0000720c */ /* 0x040fe40001784270 */
[----:B------:R-:W-:Y:S01]  /*5ee0*/  F2FP.BF16.F32.PACK_AB R81, RZ, R81 ;  /* 0x00000051ff51723e */ /* 0x000fe200000010ff */
[----:B------:R-:W-:Y:S01]  /*5ef0*/  @P5 STG.E.U16 desc[UR36][R6.64+0xd2], R79 ;  /* 0x0000d24f06005986 */ /* 0x000fe2000c101524 */
[----:B------:R-:W-:-:S02]  /*5f00*/  ISETP.GT.AND P5, PT, R0, RZ, P3 ;  /* 0x000000ff0000720c */ /* 0x000fc40001fa4270 */
[C---:B------:R-:W-:Y:S02]  /*5f10*/  ISETP.GT.AND P1, PT, R3.reuse, 0x78, PT ;  /* 0x000000780300780c */ /* 0x040fe40003f24270 */
[----:B------:R-:W-:Y:S02]  /*5f20*/  ISETP.GT.AND P0, PT, R3, 0x79, PT ;  /* 0x000000790300780c */ /* 0x000fe40003f04270 */
[C---:B------:R-:W-:Y:S02]  /*5f30*/  ISETP.GT.AND P3, PT, R0.reuse, 0x8, P3 ;  /* 0x000000080000780c */ /* 0x040fe40001f64270 */
[C---:B------:R-:W-:Y:S02]  /*5f40*/  ISETP.GT.AND P2, PT, R0.reuse, 0x8, P2 ;  /* 0x000000080000780c */ /* 0x040fe40001744270 */
[----:B------:R-:W-:Y:S02]  /*5f50*/  F2FP.BF16.F32.PACK_AB R82, RZ, R82 ;  /* 0x00000052ff52723e */ /* 0x000fe400000010ff */
[----:B------:R-:W-:Y:S01]  /*5f60*/  F2FP.BF16.F32.PACK_AB R83, RZ, R83 ;  /* 0x00000053ff53723e */ /* 0x000fe200000010ff */
[----:B------:R-:W-:Y:S01]  /*5f70*/  @P5 STG.E.U16 desc[UR36][R4.64+0xe0], R80 ;  /* 0x0000e05004005986 */ /* 0x000fe2000c101524 */
[----:B------:R-:W-:-:S02]  /*5f80*/  ISETP.GT.AND P5, PT, R0, RZ, P0 ;  /* 0x000000ff0000720c */ /* 0x000fc400007a4270 */
[C---:B------:R-:W-:Y:S01]  /*5f90*/  ISETP.GT.AND P0, PT, R0.reuse, 0x8, P0 ;  /* 0x000000080000780c */ /* 0x040fe20000704270 */
[----:B------:R-:W-:Y:S01]  /*5fa0*/  @P4 STG.E.U16 desc[UR36][R4.64+0xe2], R81 ;  /* 0x0000e25104004986 */ /* 0x000fe2000c101524 */
[C---:B------:R-:W-:Y:S02]  /*5fb0*/  ISETP.GT.AND P4, PT, R0.reuse, RZ, P1 ;  /* 0x000000ff0000720c */ /* 0x040fe40000f84270 */
[----:B------:R-:W-:Y:S01]  /*5fc0*/  ISETP.GT.AND P1, PT, R0, 0x8, P1 ;  /* 0x000000080000780c */ /* 0x000fe20000f24270 */
[----:B------:R-:W-:Y:S01]  /*5fd0*/  @P3 STG.E.U16 desc[UR36][R6.64+0xe0], R82 ;  /* 0x0000e05206003986 */ /* 0x000fe2000c101524 */
[----:B------:R-:W-:Y:S02]  /*5fe0*/  F2FP.BF16.F32.PACK_AB R84, RZ, R84 ;  /* 0x00000054ff54723e */ /* 0x000fe400000010ff */
[----:B------:R-:W-:Y:S01]  /*5ff0*/  F2FP.BF16.F32.PACK_AB R85, RZ, R85 ;  /* 0x00000055ff55723e */ /* 0x000fe200000010ff */
[----:B------:R-:W-:Y:S01]  /*6000*/  @P2 STG.E.U16 desc[UR36][R6.64+0xe2], R83 ;  /* 0x0000e25306002986 */ /* 0x000fe2000c101524 */
[----:B------:R-:W-:-:S02]  /*6010*/  F2FP.BF16.F32.PACK_AB R86, RZ, R86 ;  /* 0x00000056ff56723e */ /* 0x000fc400000010ff */
[----:B------:R-:W-:-:S03]  /*6020*/  F2FP.BF16.F32.PACK_AB R87, RZ, R87 ;  /* 0x00000057ff57723e */ /* 0x000fc600000010ff */
[----:B------:R-:W-:Y:S04]  /*6030*/  @P4 STG.E.U16 desc[UR36][R4.64+0xf0], R84 ;  /* 0x0000f05404004986 */ /* 0x000fe8000c101524 */
[----:B------:R0:W-:Y:S02]  /*6040*/  @P5 STG.E.U16 desc[UR36][R4.64+0xf2], R85 ;  /* 0x0000f25504005986 */ /* 0x0001e4000c101524 */
[----:B0-----:R-:W-:Y:S02]  /*6050*/  @P1 IMAD.MOV.U32 R4, RZ, RZ, R6 ;  /* 0x000000ffff041224 */ /* 0x001fe400078e0006 */
[----:B------:R-:W-:-:S05]  /*6060*/  @P1 IMAD.MOV.U32 R5, RZ, RZ, R7 ;  /* 0x000000ffff051224 */ /* 0x000fca00078e0007 */
[----:B------:R0:W-:Y:S04]  /*6070*/  @P1 STG.E.U16 desc[UR36][R4.64+0xf0], R86 ;  /* 0x0000f05604001986 */ /* 0x0001e8000c101524 */
[----:B------:R0:W-:Y:S02]  /*6080*/  @P0 STG.E.U16 desc[UR36][R6.64+0xf2], R87 ;  /* 0x0000f25706000986 */ /* 0x0001e4000c101524 */
.L_x_158:
[----:B------:R-:W-:Y:S05]  /*6090*/  BSYNC B0 ;  /* 0x0000000000007941 */ /* 0x000fea0003800000 */
.L_x_32:
[----:B0-----:R-:W2:Y:S01]  /*60a0*/  LDL.64 R4, [R1] ;  /* 0x0000000001047983 */ /* 0x001ea20000100a00 */
[----:B------:R-:W-:Y:S01]  /*60b0*/  ULDC.64 UR4, c[0x0][0x650] ;  /* 0x0001940000047ab9 */ /* 0x000fe20000000a00 */
[----:B------:R-:W-:Y:S02]  /*60c0*/  IMAD.U32 R0, RZ, RZ, UR44 ;  /* 0x0000002cff007e24 */ /* 0x000fe4000f8e00ff */
[----:B------:R-:W-:Y:S02]  /*60d0*/  IMAD.MOV.U32 R22, RZ, RZ, -0x1 ;  /* 0xffffffffff167424 */ /* 0x000fe400078e00ff */
[----:B------:R0:W-:Y:S01]  /*60e0*/  SYNCS.ARRIVE.TRANS64.A1T0 RZ, [R0+UR46], RZ ;  /* 0x000000ff00ff79a7 */ /* 0x0001e2000810002e */
[----:B-----5:R-:W-:Y:S02]  /*60f0*/  IMAD.MOV.U32 R18, RZ, RZ, -0x1 ;  /* 0xffffffffff127424 */ /* 0x020fe400078e00ff */
[----:B------:R-:W-:Y:S01]  /*6100*/  IMAD.MOV.U32 R19, RZ, RZ, -0x1 ;  /* 0xffffffffff137424 */ /* 0x000fe200078e00ff */
[----:B0-----:R-:W-:-:S02]  /*6110*/  PRMT R0, RZ, 0x7610, R0 ;  /* 0x00007610ff007816 */ /* 0x001fc40000000000 */
[----:B--2---:R-:W-:-:S05]  /*6120*/  LEA R16, P0, R4, R16, 0x1 ;  /* 0x0000001004107211 */ /* 0x004fca00078008ff */
[----:B------:R-:W-:Y:S01]  /*6130*/  IMAD.X R17, R98, 0x1, R17, P0 ;  /* 0x0000000162117824 */ /* 0x000fe200000e0611 */
[----:B------:R-:W-:-:S04]  /*6140*/  ISETP.GE.U32.AND P0, PT, R16, UR4, PT ;  /* 0x0000000410007c0c */ /* 0x000fc8000bf06070 */
[----:B------:R-:W-:-:S13]  /*6150*/  ISETP.GE.U32.AND.EX P0, PT, R17, UR5, PT, P0 ;  /* 0x0000000511007c0c */ /* 0x000fda000bf06100 */
[----:B------:R-:W-:Y:S05]  /*6160*/  @P0 BRA `(.L_x_159) ;  /* 0x00000004004c0947 */ /* 0x000fea0003800000 */
[----:B-1----:R-:W0:Y:S01]  /*6170*/  LDC.64 R10, c[0x0][0x628] ;  /* 0x00018a00ff0a7b82 */ /* 0x002e220000000a00 */
[----:B------:R-:W1:Y:S01]  /*6180*/  S2R R12, SR_CTAID.X ;  /* 0x00000000000c7919 */ /* 0x000e620000002500 */
[----:B------:R-:W-:Y:S02]  /*6190*/  IMAD.MOV.U32 R8, RZ, RZ, R16 ;  /* 0x000000ffff087224 */ /* 0x000fe400078e0010 */
[----:B------:R-:W-:Y:S01]  /*61a0*/  IMAD.MOV.U32 R9, RZ, RZ, R17 ;  /* 0x000000ffff097224 */ /* 0x000fe200078e0011 */
[----:B------:R-:W2:Y:S03]  /*61b0*/  S2R R18, SR_CTAID.Y ;  /* 0x0000000000127919 */ /* 0x000ea60000002600 */
[----:B------:R-:W1:Y:S08]  /*61c0*/  LDC R0, c[0x0][0x630] ;  /* 0x00018c00ff007b82 */ /* 0x000e700000000800 */
[----:B------:R-:W1:Y:S01]  /*61d0*/  LDC.64 R14, c[0x0][0x620] ;  /* 0x00018800ff0e7b82 */ /* 0x000e620000000a00 */
[----:B0-----:R-:W-:-:S04]  /*61e0*/  ISETP.NE.U32.AND P0, PT, R10, RZ, PT ;  /* 0x000000ff0a00720c */ /* 0x001fc80003f05070 */
[----:B------:R-:W-:-:S13]  /*61f0*/  ISETP.NE.AND.EX P0, PT, R11, RZ, PT, P0 ;  /* 0x000000ff0b00720c */ /* 0x000fda0003f05300 */
[----:B-12---:R-:W-:Y:S05]  /*6200*/  @!P0 BRA `(.L_x_160) ;  /* 0x0000000000288947 */ /* 0x006fea0003800000 */
[----:B------:R-:W0:Y:S02]  /*6210*/  LDC R3, c[0x0][0x634] ;  /* 0x00018d00ff037b82 */ /* 0x000e240000000800 */
[----:B0-----:R-:W-:-:S05]  /*6220*/  IADD3 R3, P0, R16, R3, RZ ;  /* 0x0000000310037210 */ /* 0x001fca0007f1e0ff */
[----:B------:R-:W-:-:S04]  /*6230*/  IMAD.X R13, RZ, RZ, R17, P0 ;  /* 0x000000ffff0d7224 */ /* 0x000fc800000e0611 */
[----:B------:R-:W-:-:S04]  /*6240*/  IMAD.WIDE.U32 R4, R13, R10, RZ ;  /* 0x0000000a0d047225 */ /* 0x000fc800078e00ff */
[----:B---34-:R-:W-:-:S04]  /*6250*/  IMAD.WIDE.U32 R6, P0, R3, R11, R4 ;  /* 0x0000000b03067225 */ /* 0x018fc80007800004 */
[----:B------:R-:W-:-:S04]  /*6260*/  IMAD.WIDE.U32 R4, R3, R10, RZ ;  /* 0x0000000a03047225 */ /* 0x000fc800078e00ff */
[----:B------:R-:W-:Y:S01]  /*6270*/  IMAD.X R9, RZ, RZ, RZ, P0 ;  /* 0x000000ffff097224 */ /* 0x000fe200000e06ff */
[----:B------:R-:W-:Y:S01]  /*6280*/  IADD3 RZ, P0, R5, R6, RZ ;  /* 0x0000000605ff7210 */ /* 0x000fe20007f1e0ff */
[----:B------:R-:W-:-:S04]  /*6290*/  IMAD.MOV.U32 R8, RZ, RZ, R7 ;  /* 0x000000ffff087224 */ /* 0x000fc800078e0007 */
[----:B------:R-:W-:-:S08]  /*62a0*/  IMAD.WIDE.U32.X R8, R13, R11, R8, P0 ;  /* 0x0000000b0d087225 */ /* 0x000fd000000e0408 */
.L_x_160:
[-CC-:B------:R-:W-:Y:S01]  /*62b0*/  SHF.R.U64 R19, R8, R0.reuse, R9.reuse ;  /* 0x0000000008137219 */ /* 0x180fe20000001209 */
[----:B------:R-:W0:Y:S01]  /*62c0*/  LDC.64 R24, c[0x0][0x640] ;  /* 0x00019000ff187b82 */ /* 0x000e220000000a00 */
[----:B------:R-:W-:Y:S01]  /*62d0*/  SHF.R.U32.HI R0, RZ, R0, R9 ;  /* 0x00000000ff007219 */ /* 0x000fe20000011609 */
[----:B------:R-:W-:Y:S01]  /*62e0*/  ULDC UR4, c[0x0][0x150] ;  /* 0x0000540000047ab9 */ /* 0x000fe20000000800 */
[----:B------:R-:W-:Y:S02]  /*62f0*/  IADD3 R3, P0, RZ, -R19, RZ ;  /* 0x80000013ff037210 */ /* 0x000fe40007f1e0ff */
[----:B---34-:R-:W-:-:S03]  /*6300*/  I2FP.F32.U32 R7, R12 ;  /* 0x0000000c00077245 */ /* 0x018fc60000201000 */
[----:B------:R-:W1:Y:S01]  /*6310*/  LDC R6, c[0x0][0x618] ;  /* 0x00018600ff067b82 */ /* 0x000e620000000800 */
[----:B------:R-:W-:Y:S02]  /*6320*/  IMAD.X R5, RZ, RZ, ~R0, P0 ;  /* 0x000000ffff057224 */ /* 0x000fe400000e0e00 */
[----:B------:R-:W-:Y:S01]  /*6330*/  FMUL R7, R7, UR4 ;  /* 0x0000000407077c20 */ /* 0x000fe20008400000 */
[----:B------:R-:W-:Y:S01]  /*6340*/  ULDC UR4, c[0x0][0x154] ;  /* 0x0000550000047ab9 */ /* 0x000fe20000000800 */
[-C--:B------:R-:W-:Y:S02]  /*6350*/  IMAD R0, R5, R14.reuse, RZ ;  /* 0x0000000e05007224 */ /* 0x080fe400078e02ff */
[C---:B------:R-:W-:Y:S01]  /*6360*/  IMAD.WIDE.U32 R4, R3.reuse, R14, R16 ;  /* 0x0000000e03047225 */ /* 0x040fe200078e0010 */
[----:B------:R-:W2:Y:S01]  /*6370*/  LDC R8, c[0x0][0x608] ;  /* 0x00018200ff087b82 */ /* 0x000ea20000000800 */
[----:B------:R-:W3:Y:S02]  /*6380*/  F2I.U32.TRUNC.NTZ R7, R7 ;  /* 0x0000000700077305 */ /* 0x000ee4000020f000 */
[----:B------:R-:W-:Y:S01]  /*6390*/  IMAD R3, R3, R15, R0 ;  /* 0x0000000f03037224 */ /* 0x000fe200078e0200 */
[----:B------:R-:W-:-:S03]  /*63a0*/  I2FP.F32.U32 R0, R18 ;  /* 0x0000001200007245 */ /* 0x000fc60000201000 */
[----:B------:R-:W-:Y:S01]  /*63b0*/  IMAD.IADD R3, R5, 0x1, R3 ;  /* 0x0000000105037824 */ /* 0x000fe200078e0203 */
[----:B------:R-:W4:Y:S01]  /*63c0*/  LDC R11, c[0x0][0x658] ;  /* 0x00019600ff0b7b82 */ /* 0x000f220000000800 */
[----:B0-----:R-:W-:-:S04]  /*63d0*/  ISETP.NE.U32.AND P0, PT, R24, RZ, PT ;  /* 0x000000ff1800720c */ /* 0x001fc80003f05070 */
[----:B------:R-:W-:-:S03]  /*63e0*/  ISETP.NE.AND.EX P0, PT, R25, RZ, PT, P0 ;  /* 0x000000ff1900720c */ /* 0x000fc60003f05300 */
[----:B------:R-:W0:Y:S01]  /*63f0*/  LDC R9, c[0x0][0x144] ;  /* 0x00005100ff097b82 */ /* 0x000e220000000800 */
[-C--:B-1----:R-:W-:Y:S01]  /*6400*/  SHF.R.U64 R10, R4, R6.reuse, R3 ;  /* 0x00000006040a7219 */ /* 0x082fe20000001203 */
[----:B---3--:R-:W-:Y:S01]  /*6410*/  IMAD.MOV R7, RZ, RZ, -R7 ;  /* 0x000000ffff077224 */ /* 0x008fe200078e0a07 */
[----:B------:R-:W-:Y:S01]  /*6420*/  SHF.R.U32.HI R3, RZ, R6, R3 ;  /* 0x00000006ff037219 */ /* 0x000fe20000011603 */
[----:B------:R-:W-:-:S04]  /*6430*/  FMUL R6, R0, UR4 ;  /* 0x0000000400067c20 */ /* 0x000fc80008400000 */
[----:B------:R-:W1:Y:S01]  /*6440*/  LDC R21, c[0x0][0x148] ;  /* 0x00005200ff157b82 */ /* 0x000e620000000800 */
[----:B------:R3:W0:Y:S01]  /*6450*/  F2I.U32.TRUNC.NTZ R14, R6 ;  /* 0x00000006000e7305 */ /* 0x000622000020f000 */
[-CC-:B--2---:R-:W-:Y:S02]  /*6460*/  SHF.R.U64 R13, R10, R8.reuse, R3.reuse ;  /* 0x000000080a0d7219 */ /* 0x184fe40000001203 */
[----:B------:R-:W-:-:S04]  /*6470*/  SHF.R.U32.HI R0, RZ, R8, R3 ;  /* 0x00000008ff007219 */ /* 0x000fc80000011603 */
[----:B------:R-:W2:Y:S01]  /*6480*/  LDC R20, c[0x0][0x648] ;  /* 0x00019200ff147b82 */ /* 0x000ea20000000800 */
[-CC-:B----4-:R-:W-:Y:S02]  /*6490*/  SHF.R.U64 R15, R13, R11.reuse, R0.reuse ;  /* 0x0000000b0d0f7219 */ /* 0x190fe40000001200 */
[----:B------:R-:W-:-:S03]  /*64a0*/  SHF.R.U32.HI R5, RZ, R11, R0 ;  /* 0x0000000bff057219 */ /* 0x000fc60000011600 */
[----:B------:R-:W-:Y:S02]  /*64b0*/  IMAD.MOV.U32 R4, RZ, RZ, R15 ;  /* 0x000000ffff047224 */ /* 0x000fe400078e000f */
[----:B------:R-:W4:Y:S01]  /*64c0*/  LDC R26, c[0x0][0x638] ;  /* 0x00018e00ff1a7b82 */ /* 0x000f220000000800 */
[----:B0-----:R-:W-:-:S07]  /*64d0*/  IMAD R22, R9, R7, R12 ;  /* 0x0000000709167224 */ /* 0x001fce00078e020c */
[----:B------:R-:W0:Y:S08]  /*64e0*/  LDC R27, c[0x0][0x610] ;  /* 0x00018400ff1b7b82 */ /* 0x000e300000000800 */
[----:B------:R-:W0:Y:S01]  /*64f0*/  LDC R28, c[0x0][0x600] ;  /* 0x00018000ff1c7b82 */ /* 0x000e220000000800 */
[----:B-123--:R-:W-:Y:S05]  /*6500*/  @!P0 BRA `(.L_x_161) ;  /* 0x0000000000288947 */ /* 0x00efea0003800000 */
[----:B------:R-:W1:Y:S02]  /*6510*/  LDC R0, c[0x0][0x64c] ;  /* 0x00019300ff007b82 */ /* 0x000e640000000800 */
[----:B-1----:R-:W-:-:S05]  /*6520*/  IADD3 R3, P0, R15, R0, RZ ;  /* 0x000000000f037210 */ /* 0x002fca0007f1e0ff */
        /* <DEDUP_REMOVED lines=8> */
.L_x_161:
[----:B------:R-:W-:Y:S01]  /*65b0*/  ISETP.NE.AND P0, PT, R2, 0x1, PT ;  /* 0x000000010200780c */ /* 0x000fe20003f05270 */
[----:B------:R-:W-:Y:S01]  /*65c0*/  IMAD.MOV R14, RZ, RZ, -R14 ;  /* 0x000000ffff0e7224 */ /* 0x000fe200078e0a0e */
[----:B------:R-:W-:Y:S02]  /*65d0*/  SHF.R.U64 R0, R4, R20, R5 ;  /* 0x0000001404007219 */ /* 0x000fe40000001205 */
[----:B------:R-:W-:Y:S02]  /*65e0*/  LOP3.LUT R3, R13, R100, RZ, 0xc0, !PT ;  /* 0x000000640d037212 */ /* 0x000fe400078ec0ff */
[----:B------:R-:W-:Y:S01]  /*65f0*/  LOP3.LUT R5, R10, R99, RZ, 0xc0, !PT ;  /* 0x000000630a057212 */ /* 0x000fe200078ec0ff */
[----:B------:R-:W-:Y:S02]  /*6600*/  IMAD.MOV R4, RZ, RZ, -R0 ;  /* 0x000000ffff047224 */ /* 0x000fe400078e0a00 */
[----:B------:R-:W-:Y:S02]  /*6610*/  IMAD R3, R96, R0, R3 ;  /* 0x0000000060037224 */ /* 0x000fe400078e0203 */
[----:B----4-:R-:W-:-:S02]  /*6620*/  IMAD R0, R4, R26, R15 ;  /* 0x0000001a04007224 */ /* 0x010fc400078e020f */
[----:B------:R-:W-:Y:S02]  /*6630*/  @P0 IMAD R22, R21, R14, R18 ;  /* 0x0000000e15160224 */ /* 0x000fe400078e0212 */
[----:B------:R-:W-:Y:S02]  /*6640*/  IMAD.MOV.U32 R4, RZ, RZ, 0x1 ;  /* 0x00000001ff047424 */ /* 0x000fe400078e00ff */
[----:B0-----:R-:W-:Y:S02]  /*6650*/  IMAD R22, R3, R27, R22 ;  /* 0x0000001b03167224 */ /* 0x001fe400078e0216 */
[----:B------:R-:W-:Y:S01]  /*6660*/  IMAD R3, R0, R28, R5 ;  /* 0x0000001c00037224 */ /* 0x000fe200078e0205 */
[----:B------:R-:W-:-:S04]  /*6670*/  PRMT R0, R4, 0x7610, R0 ;  /* 0x0000761004007816 */ /* 0x000fc80000000000 */
[----:B------:R-:W-:Y:S02]  /*6680*/  SEL R18, R3, R22, !P0 ;  /* 0x0000001603127207 */ /* 0x000fe40004000000 */
[----:B------:R-:W-:-:S07]  /*6690*/  SEL R22, R22, R3, !P0 ;  /* 0x0000000316167207 */ /* 0x000fce0004000000 */
.L_x_159:
[----:B------:R-:W-:Y:S01]  /*66a0*/  LOP3.LUT P0, RZ, R0, 0xff, RZ, 0xc0, !PT ;  /* 0x000000ff00ff7812 */ /* 0x000fe2000780c0ff */
[----:B------:R-:W-:Y:S01]  /*66b0*/  UIMAD.WIDE.U32 UR4, UR38, -0x55555555, URZ ;  /* 0xaaaaaaab260478a5 */ /* 0x000fe2000f8e003f */
[----:B------:R-:W-:-:S03]  /*66c0*/  LOP3.LUT R103, R103, 0x1, RZ, 0x3c, !PT ;  /* 0x0000000167677812 */ /* 0x000fc600078e3cff */
[----:B------:R-:W-:-:S04]  /*66d0*/  USHF.R.U32.HI UR4, URZ, 0x1, UR5 ;  /* 0x000000013f047899 */ /* 0x000fc80008011605 */
[----:B------:R-:W-:-:S04]  /*66e0*/  UIMAD UR38, UR4, -0x3, UR38 ;  /* 0xfffffffd042678a4 */ /* 0x000fc8000f8e0226 */
[----:B------:R-:W-:Y:S08]  /*66f0*/  @P0 BRA `(.L_x_162) ;  /* 0xffffffac00800947 */ /* 0x000ff0000383ffff */
[----:B------:R-:W-:Y:S05]  /*6700*/  EXIT ;  /* 0x000000000000794d */ /* 0x000fea0003800000 */
.L_x_13:
[----:B------:R-:W-:-:S08]  /*6710*/  ISETP.NE.AND P0, PT, R14, RZ, PT ;  /* 0x000000ff0e00720c */ /* 0x000fd00003f05270 */
[----:B0-----:R-:W0:-:S00]  /*6720*/  USETMAXREG.DEALLOC.CTAPOOL 0x28 ;  /* 0x00000028000079c8 */ /* 0x001e0000080e0500 */
[----:B------:R-:W-:Y:S05]  /*6730*/  @P0 EXIT ;  /* 0x000000000000094d */ /* 0x000fea0003800000 */
[----:B0-----:R-:W-:Y:S01]  /*6740*/  LOP3.LUT P0, RZ, R3, 0xff, RZ, 0xc0, !PT ;  /* 0x000000ff03ff7812 */ /* 0x001fe2000780c0ff */
[----:B------:R-:W-:Y:S02]  /*6750*/  IMAD.MOV.U32 R3, RZ, RZ, 0x1 ;  /* 0x00000001ff037424 */ /* 0x000fe400078e00ff */
[----:B------:R-:W-:-:S10]  /*6760*/  IMAD.MOV.U32 R8, RZ, RZ, RZ ;  /* 0x000000ffff087224 */ /* 0x000fd400078e00ff */
[----:B------:R-:W-:Y:S05]  /*6770*/  @!P0 BRA `(.L_x_163) ;  /* 0x0000000c000c8947 */ /* 0x000fea0003800000 */
[----:B------:R-:W-:Y:S01]  /*6780*/  LOP3.LUT P0, RZ, R4, 0x1f, RZ, 0xc0, !PT ;  /* 0x0000001f04ff7812 */ /* 0x000fe2000780c0ff */
[----:B------:R-:W-:Y:S01]  /*6790*/  ULDC UR5, c[0x0][0x658] ;  /* 0x0001960000057ab9 */ /* 0x000fe20000000800 */
[----:B------:R-:W-:Y:S01]  /*67a0*/  UMOV UR6, 0xffffffff ;  /* 0xffffffff00067882 */ /* 0x000fe20000000000 */
[----:B------:R-:W-:Y:S01]  /*67b0*/  BSSY B0, `(.L_x_163) ;  /* 0x00000bf000007945 */ /* 0x000fe20003800000 */
[----:B------:R-:W-:Y:S01]  /*67c0*/  USHF.L.U32 UR6, UR6, UR5, URZ ;  /* 0x0000000506067299 */ /* 0x000fe2000800063f */
[C---:B------:R-:W-:Y:S01]  /*67d0*/  ISETP.NE.AND P2, PT, R5.reuse, RZ, PT ;  /* 0x000000ff0500720c */ /* 0x040fe20003f45270 */
[----:B------:R-:W-:Y:S01]  /*67e0*/  IMAD.MOV.U32 R10, RZ, RZ, 0x1 ;  /* 0x00000001ff0a7424 */ /* 0x000fe200078e00ff */
[----:B------:R-:W-:Y:S01]  /*67f0*/  ISETP.NE.OR P0, PT, R5, RZ, !P0 ;  /* 0x000000ff0500720c */ /* 0x000fe20004705670 */
[----:B------:R-:W-:Y:S01]  /*6800*/  IMAD.MOV.U32 R3, RZ, RZ, 0x1 ;  /* 0x00000001ff037424 */ /* 0x000fe200078e00ff */
[----:B------:R-:W-:Y:S01]  /*6810*/  LOP3.LUT R9, R23, 0x2, RZ, 0xfc, !PT ;  /* 0x0000000217097812 */ /* 0x000fe200078efcff */
[----:B------:R-:W-:Y:S01]  /*6820*/  IMAD.MOV.U32 R8, RZ, RZ, RZ ;  /* 0x000000ffff087224 */ /* 0x000fe200078e00ff */
[----:B------:R-:W-:Y:S01]  /*6830*/  ULDC UR4, c[0x0][0x600] ;  /* 0x0001800000047ab9 */ /* 0x000fe20000000800 */
[----:B------:R-:W-:Y:S01]  /*6840*/  UMOV UR7, 0x1 ;  /* 0x0000000100077882 */ /* 0x000fe20000000000 */
[----:B------:R-:W-:-:S02]  /*6850*/  UIADD3 UR19, UR40, 0x1, URZ ;  /* 0x0000000128137890 */ /* 0x000fc4000fffe03f */
[----:B------:R-:W-:Y:S02]  /*6860*/  UIADD3 UR15, UR4, -0x1, URZ ;  /* 0xffffffff040f7890 */ /* 0x000fe4000fffe03f */
[----:B------:R-:W-:Y:S02]  /*6870*/  USHF.L.U32 UR17, UR7, UR5, URZ ;  /* 0x0000000507117299 */ /* 0x000fe4000800063f */
[----:B------:R-:W-:Y:S01]  /*6880*/  ULOP3.LUT UR16, URZ, UR6, URZ, 0x33, !UPT ;  /* 0x000000063f107292 */ /* 0x000fe2000f8e333f */
[----:B------:R-:W-:-:S11]  /*6890*/  ULDC.64 UR20, c[0x0][0x198] ;  /* 0x0000660000147ab9 */ /* 0x000fd60000000a00 */
.L_x_175:
[----:B------:R-:W-:-:S03]  /*68a0*/  UMOV UR4, 0xffffffff ;  /* 0xffffffff00047882 */ /* 0x000fc60000000000 */
[----:B------:R-:W-:Y:S05]  /*68b0*/  BRA.DIV UR4, `(.L_x_164) ;  /* 0x0000000e04b47947 */ /* 0x000fea000b800000 */
[----:B------:R-:W-:-:S13]  /*68c0*/  ELECT P6, URZ, PT ;  /* 0x00000000003f782f */ /* 0x000fda00038c0000 */
.L_x_187:
[----:B------:R-:W0:Y:S01]  /*68d0*/  LDC R4, c[0x0][0x28c] ;  /* 0x0000a300ff047b82 */ /* 0x000e220000000800 */
[----:B------:R-:W-:Y:S01]  /*68e0*/  BSSY B1, `(.L_x_165) ;  /* 0x0000037000017945 */ /* 0x000fe20003800000 */
[----:B0-----:R-:W-:-:S13]  /*68f0*/  ISETP.LT.OR P6, PT, R4, 0x1, !P6 ;  /* 0x000000010400780c */ /* 0x001fda00077c1670 */
[----:B------:R-:W-:Y:S05]  /*6900*/  @P6 BRA `(.L_x_166) ;  /* 0x0000000000d06947 */ /* 0x000fea0003800000 */
[----:B------:R-:W-:Y:S02]  /*6910*/  IMAD.SHL.U32 R18, R18, 0x80, RZ ;  /* 0x0000008012127824 */ /* 0x000fe400078e00ff */
[----:B------:R-:W-:Y:S02]  /*6920*/  IMAD.SHL.U32 R22, R22, 0x40, RZ ;  /* 0x0000004016167824 */ /* 0x000fe400078e00ff */
[----:B------:R-:W-:Y:S02]  /*6930*/  IMAD.MOV.U32 R13, RZ, RZ, RZ ;  /* 0x000000ffff0d7224 */ /* 0x000fe400078e00ff */
[----:B------:R-:W-:Y:S02]  /*6940*/  IMAD.U32 R14, RZ, RZ, UR19 ;  /* 0x00000013ff0e7e24 */ /* 0x000fe4000f8e00ff */
[----:B------:R-:W-:Y:S02]  /*6950*/  IMAD.MOV.U32 R4, RZ, RZ, R3 ;  /* 0x000000ffff047224 */ /* 0x000fe400078e0003 */
[----:B------:R-:W-:-:S07]  /*6960*/  IMAD.MOV.U32 R5, RZ, RZ, R8 ;  /* 0x000000ffff057224 */ /* 0x000fce00078e0008 */
.L_x_170:
[----:B------:R-:W0:Y:S01]  /*6970*/  S2R R7, SR_CgaCtaId ;  /* 0x0000000000077919 */ /* 0x000e220000008800 */
[----:B------:R-:W-:-:S04]  /*6980*/  MOV R6, 0x400 ;  /* 0x0000040000067802 */ /* 0x000fc80000000f00 */
[----:B0-----:R-:W-:Y:S02]  /*6990*/  LEA R12, R7, R6, 0x18 ;  /* 0x00000006070c7211 */ /* 0x001fe400078ec0ff */
[----:B------:R-:W-:Y:S01]  /*69a0*/  SHF.L.U32 R6, R4, 0x1f, RZ ;  /* 0x0000001f04067819 */ /* 0x000fe200000006ff */
[----:B------:R-:W0:Y:S02]  /*69b0*/  @!P2 LDC R7, c[0x0][0x500] ;  /* 0x00014000ff07ab82 */ /* 0x000e240000000800 */
[----:B------:R-:W-:-:S04]  /*69c0*/  IMAD R11, R5, 0x8, R12 ;  /* 0x00000008050b7824 */ /* 0x000fc800078e020c */
[----:B------:R-:W1:Y:S02]  /*69d0*/  SYNCS.PHASECHK.TRANS64.TRYWAIT P1, [R11+URZ+0x18], R6 ;  /* 0x000018060b0075a7 */ /* 0x000e64000802017f */
[----:B-1----:R-:W-:Y:S05]  /*69e0*/  @!P1 BRA `(.L_x_167) ;  /* 0x0000000c00889947 */ /* 0x002fea0003800000 */
.L_x_188:
[----:B-1----:R-:W-:Y:S01]  /*69f0*/  PRMT R6, R9, 0x9910, RZ ;  /* 0x0000991009067816 */ /* 0x002fe200000000ff */
[----:B0-----:R0:W-:Y:S03]  /*6a00*/  @!P2 SYNCS.ARRIVE.TRANS64 RZ, [R11+URZ], R7 ;  /* 0x000000070bffa9a7 */ /* 0x0011e6000800003f */
[----:B------:R-:W-:-:S13]  /*6a10*/  ISETP.NE.AND P1, PT, R6, 0x2, PT ;  /* 0x000000020600780c */ /* 0x000fda0003f25270 */
[----:B0-----:R-:W-:Y:S05]  /*6a20*/  @P1 BRA `(.L_x_168) ;  /* 0x0000000000041947 */ /* 0x001fea0003800000 */
[----:B------:R-:W-:Y:S01]  /*6a30*/  BPT.TRAP 0x1 ;  /* 0x000000040000795c */ /* 0x000fe20000300000 */
.L_x_168:
[----:B------:R-:W-:Y:S05]  /*6a40*/  @P0 BRA `(.L_x_169) ;  /* 0x0000000000040947 */ /* 0x000fea0003800000 */
[----:B------:R-:W-:Y:S01]  /*6a50*/  BPT.TRAP 0x1 ;  /* 0x000000040000795c */ /* 0x000fe20000300000 */
.L_x_169:
[--C-:B------:R-:W-:Y:S01]  /*6a60*/  IMAD R6, R5, 0x2000, R12.reuse ;  /* 0x0000200005067824 */ /* 0x100fe200078e020c */
[----:B------:R-:W-:Y:S01]  /*6a70*/  R2UR UR9, R11 ;  /* 0x000000000b0972ca */ /* 0x000fe200000e0000 */
[C---:B------:R-:W-:Y:S01]  /*6a80*/  IMAD R12, R5.reuse, 0x4000, R12 ;  /* 0x00004000050c7824 */ /* 0x040fe200078e020c */
[----:B------:R-:W-:Y:S01]  /*6a90*/  UIADD3 UR4, UP0, UR20, 0xf0, URZ ;  /* 0x000000f014047890 */ /* 0x000fe2000ff1e03f */
[----:B------:R-:W-:Y:S01]  /*6aa0*/  VIADD R14, R14, 0xffffffff ;  /* 0xffffffff0e0e7836 */ /* 0x000fe20000000000 */
[----:B------:R-:W-:Y:S01]  /*6ab0*/  R2UR UR5, R6 ;  /* 0x00000000060572ca */ /* 0x000fe200000e0000 */
[----:B------:R-:W-:Y:S01]  /*6ac0*/  UIADD3 UR22, UP1, UR20, 0x1f0, URZ ;  /* 0x000001f014167890 */ /* 0x000fe2000ff3e03f */
[----:B------:R-:W-:Y:S01]  /*6ad0*/  R2UR UR8, R12 ;  /* 0x000000000c0872ca */ /* 0x000fe200000e0000 */
[----:B------:R-:W-:Y:S01]  /*6ae0*/  VIADD R5, R5, 0x1 ;  /* 0x0000000105057836 */ /* 0x000fe20000000000 */
[----:B------:R-:W-:Y:S01]  /*6af0*/  R2UR UR11, R22 ;  /* 0x00000000160b72ca */ /* 0x000fe200000e0000 */
[----:B------:R-:W-:Y:S01]  /*6b00*/  UIADD3.X UR23, URZ, UR21, URZ, UP1, !UPT ;  /* 0x000000153f177290 */ /* 0x000fe20008ffe43f */
[----:B------:R-:W-:Y:S01]  /*6b10*/  R2UR UR10, R13 ;  /* 0x000000000d0a72ca */ /* 0x000fe200000e0000 */
[----:B------:R-:W-:Y:S01]  /*6b20*/  UMOV UR6, 0x0 ;  /* 0x0000000000067882 */ /* 0x000fe20000000000 */
[----:B------:R-:W-:Y:S01]  /*6b30*/  R2UR UR12, R19 ;  /* 0x00000000130c72ca */ /* 0x000fe200000e0000 */
[----:B------:R-:W-:Y:S01]  /*6b40*/  UMOV UR7, 0x10000000 ;  /* 0x1000000000077882 */ /* 0x000fe20000000000 */
[----:B------:R-:W-:Y:S01]  /*6b50*/  R2UR UR18, R18 ;  /* 0x00000000121272ca */ /* 0x000fe200000e0000 */
[----:B------:R-:W-:Y:S01]  /*6b60*/  VIADD R13, R13, 0x40 ;  /* 0x000000400d0d7836 */ /* 0x000fe20000000000 */
[----:B------:R-:W-:Y:S01]  /*6b70*/  ISETP.GT.AND P3, PT, R14, 0x1, PT ;  /* 0x000000010e00780c */ /* 0x000fe20003f64270 */
[----:B------:R-:W-:Y:S01]  /*6b80*/  UIADD3 UR13, UR5, 0x100, URZ ;  /* 0x00000100050d7890 */ /* 0x000fe2000fffe03f */
[----:B------:R-:W-:Y:S01]  /*6b90*/  ISETP.NE.AND P1, PT, R5, 0x3, PT ;  /* 0x000000030500780c */ /* 0x000fe20003f25270 */
[----:B------:R-:W-:-:S02]  /*6ba0*/  UIADD3.X UR5, URZ, UR21, URZ, UP0, !UPT ;  /* 0x000000153f057290 */ /* 0x000fc400087fe43f */
[----:B------:R-:W-:Y:S01]  /*6bb0*/  UIADD3 UR14, UR8, 0x6100, URZ ;  /* 0x00006100080e7890 */ /* 0x000fe2000fffe03f */
[----:B------:R-:W-:Y:S02]  /*6bc0*/  SEL R7, RZ, 0x1, P1 ;  /* 0x00000001ff077807 */ /* 0x000fe40000800000 */
[----:B------:R-:W-:Y:S01]  /*6bd0*/  UMOV UR8, UR13 ;  /* 0x0000000d00087c82 */ /* 0x000fe20008000000 */
[----:B------:R-:W-:Y:S02]  /*6be0*/  SEL R5, R5, RZ, P1 ;  /* 0x000000ff05057207 */ /* 0x000fe40000800000 */
[----:B------:R-:W-:Y:S01]  /*6bf0*/  LOP3.LUT R4, R4, R7, RZ, 0x3c, !PT ;  /* 0x0000000704047212 */ /* 0x000fe200078e3cff */
[----:B------:R0:W-:Y:S02]  /*6c00*/  UTMALDG.3D [UR8], [UR4], desc[UR6] ;  /* 0x00000608040075b4 */ /* 0x0001e40008011000 */
[----:B0-----:R-:W-:Y:S01]  /*6c10*/  UMOV UR8, UR14 ;  /* 0x0000000e00087c82 */ /* 0x001fe20008000000 */
[----:B------:R-:W-:-:S02]  /*6c20*/  UMOV UR11, UR18 ;  /* 0x00000012000b7c82 */ /* 0x000fc40008000000 */
[----:B------:R0:W-:Y:S02]  /*6c30*/  UTMALDG.3D [UR8], [UR22], desc[UR6] ;  /* 0x00000608160075b4 */ /* 0x0001e40008011000 */
[----:B0-----:R-:W-:Y:S05]  /*6c40*/  @P3 BRA `(.L_x_170) ;  /* 0xfffffffc00483947 */ /* 0x001fea000383ffff */
.L_x_166:
[----:B------:R-:W-:Y:S05]  /*6c50*/  BSYNC B1 ;  /* 0x0000000000017941 */ /* 0x000fea0003800000 */
.L_x_165:
[----:B------:R-:W2:Y:S01]  /*6c60*/  LDL.64 R20, [R1] ;  /* 0x0000000001147983 */ /* 0x000ea20000100a00 */
[----:B------:R-:W-:Y:S01]  /*6c70*/  LOP3.LUT P4, RZ, R10, 0xff, RZ, 0xc0, !PT ;  /* 0x000000ff0aff7812 */ /* 0x000fe2000788c0ff */
[----:B------:R-:W-:Y:S01]  /*6c80*/  VIADD R7, R8, UR40 ;  /* 0x0000002808077c36 */ /* 0x000fe20008000000 */
[----:B------:R-:W-:Y:S01]  /*6c90*/  ULDC.64 UR4, c[0x0][0x650] ;  /* 0x0001940000047ab9 */ /* 0x000fe20000000a00 */
[----:B------:R-:W-:Y:S01]  /*6ca0*/  IMAD.U32 R8, RZ, RZ, UR40 ;  /* 0x00000028ff087e24 */ /* 0x000fe2000f8e00ff */
[----:B------:R-:W-:Y:S01]  /*6cb0*/  UISETP.GE.U32.AND UP0, UPT, UR40, 0x3, UPT ;  /* 0x000000032800788c */ /* 0x000fe2000bf06070 */
[----:B------:R-:W-:Y:S01]  /*6cc0*/  BSSY B1, `(.L_x_171) ;  /* 0x000006b000017945 */ /* 0x000fe20003800000 */
[----:B------:R-:W-:Y:S01]  /*6cd0*/  ISETP.GT.U32.AND P1, PT, R7, 0x2, PT ;  /* 0x000000020700780c */ /* 0x000fe20003f24070 */
[----:B------:R-:W-:Y:S01]  /*6ce0*/  IMAD.MOV.U32 R22, RZ, RZ, -0x1 ;  /* 0xffffffffff167424 */ /* 0x000fe200078e00ff */
[----:B------:R-:W-:Y:S01]  /*6cf0*/  PRMT R10, RZ, 0x7610, R10 ;  /* 0x00007610ff0a7816 */ /* 0x000fe2000000000a */
[----:B------:R-:W-:Y:S01]  /*6d00*/  IMAD.MOV.U32 R18, RZ, RZ, -0x1 ;  /* 0xffffffffff127424 */ /* 0x000fe200078e00ff */
[----:B------:R-:W-:Y:S01]  /*6d10*/  ISETP.LT.U32.AND P1, PT, R8, 0x3, P1 ;  /* 0x000000030800780c */ /* 0x000fe20000f21070 */
[----:B------:R-:W-:Y:S01]  /*6d20*/  IMAD.MOV.U32 R19, RZ, RZ, -0x1 ;  /* 0xffffffffff137424 */ /* 0x000fe200078e00ff */
[----:B------:R-:W-:Y:S01]  /*6d30*/  PLOP3.LUT P3, PT, PT, PT, UP0, 0x80, 0x0 ;  /* 0x000000000000781c */ /* 0x000fe20003f6f008 */
[----:B------:R-:W0:Y:S01]  /*6d40*/  @P4 S2R R5, SR_CgaCtaId ;  /* 0x0000000000054919 */ /* 0x000e220000008800 */
[----:B------:R-:W-:-:S04]  /*6d50*/  @P4 MOV R4, 0x400 ;  /* 0x0000040000044802 */ /* 0x000fc80000000f00 */
[----:B0-----:R-:W-:Y:S01]  /*6d60*/  @P4 LEA R6, R5, R4, 0x18 ;  /* 0x0000000405064211 */ /* 0x001fe200078ec0ff */
[----:B------:R-:W-:Y:S01]  /*6d70*/  IMAD.WIDE.U32 R4, R7, -0x55555555, RZ ;  /* 0xaaaaaaab07047825 */ /* 0x000fe200078e00ff */
[----:B------:R-:W-:Y:S02]  /*6d80*/  SEL R4, RZ, 0x1, !P1 ;  /* 0x00000001ff047807 */ /* 0x000fe40004800000 */
[----:B------:R0:W-:Y:S02]  /*6d90*/  @P4 SYNCS.ARRIVE.TRANS64.A1T0 RZ, [R6+URZ+0x68], RZ ;  /* 0x000068ff06ff49a7 */ /* 0x0001e4000810003f */
[----:B------:R-:W-:Y:S02]  /*6da0*/  LOP3.LUT R3, R3, R4, RZ, 0x3c, !PT ;  /* 0x0000000403037212 */ /* 0x000fe400078e3cff */
[----:B------:R-:W-:Y:S02]  /*6db0*/  PRMT R4, RZ, 0x7610, R4 ;  /* 0x00007610ff047816 */ /* 0x000fe40000000004 */
[----:B0-----:R-:W-:-:S04]  /*6dc0*/  SHF.R.U32.HI R6, RZ, 0x1, R5 ;  /* 0x00000001ff067819 */ /* 0x001fc80000011605 */
[----:B------:R-:W-:Y:S01]  /*6dd0*/  @P3 LOP3.LUT R3, R3, 0x1, R6, 0x78, !PT ;  /* 0x0000000103033812 */ /* 0x000fe200078e7806 */
[----:B------:R-:W-:Y:S01]  /*6de0*/  IMAD R8, R6, -0x3, R7 ;  /* 0xfffffffd06087824 */ /* 0x000fe200078e0207 */
[----:B--2---:R-:W-:-:S04]  /*6df0*/  IADD3 R16, P4, R16, R20, RZ ;  /* 0x0000001410107210 */ /* 0x004fc80007f9e0ff */
[----:B------:R-:W-:Y:S01]  /*6e00*/  ISETP.GE.U32.AND P1, PT, R16, UR4, PT ;  /* 0x0000000410007c0c */ /* 0x000fe2000bf26070 */
[----:B------:R-:W-:-:S05]  /*6e10*/  IMAD.X R17, R17, 0x1, R0, P4 ;  /* 0x0000000111117824 */ /* 0x000fca00020e0600 */
[----:B------:R-:W-:-:S13]  /*6e20*/  ISETP.GE.U32.AND.EX P1, PT, R17, UR5, PT, P1 ;  /* 0x0000000511007c0c */ /* 0x000fda000bf26110 */
[----:B------:R-:W-:Y:S05]  /*6e30*/  @P1 BRA `(.L_x_172) ;  /* 0x00000004004c1947 */ /* 0x000fea0003800000 */
[----:B------:R-:W0:Y:S01]  /*6e40*/  S2R R12, SR_CTAID.X ;  /* 0x00000000000c7919 */ /* 0x000e220000002500 */
[----:B------:R-:W-:Y:S01]  /*6e50*/  ULDC.64 UR4, c[0x0][0x628] ;  /* 0x00018a0000047ab9 */ /* 0x000fe20000000a00 */
[----:B------:R-:W1:Y:S01]  /*6e60*/  LDC R13, c[0x0][0x144] ;  /* 0x00005100ff0d7b82 */ /* 0x000e620000000800 */
[----:B------:R-:W-:Y:S01]  /*6e70*/  ISETP.NE.U32.AND P1, PT, RZ, UR4, PT ;  /* 0x00000004ff007c0c */ /* 0x000fe2000bf25070 */
[----:B------:R-:W2:Y:S01]  /*6e80*/  S2R R11, SR_CTAID.Y ;  /* 0x00000000000b7919 */ /* 0x000ea20000002600 */
[----:B------:R-:W-:Y:S01]  /*6e90*/  ULDC UR6, c[0x0][0x150] ;  /* 0x0000540000067ab9 */ /* 0x000fe20000000800 */
[----:B------:R-:W-:Y:S01]  /*6ea0*/  ULDC UR7, c[0x0][0x630] ;  /* 0x00018c0000077ab9 */ /* 0x000fe20000000800 */
[----:B------:R-:W-:Y:S01]  /*6eb0*/  ISETP.NE.AND.EX P1, PT, RZ, UR5, PT, P1 ;  /* 0x00000005ff007c0c */ /* 0x000fe2000bf25310 */
[----:B------:R-:W-:Y:S01]  /*6ec0*/  IMAD.MOV.U32 R4, RZ, RZ, R16 ;  /* 0x000000ffff047224 */ /* 0x000fe200078e0010 */
[----:B0-----:R-:W-:-:S05]  /*6ed0*/  I2FP.F32.U32 R5, R12 ;  /* 0x0000000c00057245 */ /* 0x001fca0000201000 */
[----:B------:R-:W-:Y:S01]  /*6ee0*/  FMUL R14, R5, UR6 ;  /* 0x00000006050e7c20 */ /* 0x000fe20008400000 */
[----:B------:R-:W-:-:S05]  /*6ef0*/  IMAD.MOV.U32 R5, RZ, RZ, R17 ;  /* 0x000000ffff057224 */ /* 0x000fca00078e0011 */
[----:B--2---:R-:W-:Y:S05]  /*6f00*/  @!P1 BRA `(.L_x_173) ;  /* 0x0000000000289947 */ /* 0x004fea0003800000 */
[----:B------:R-:W-:Y:S02]  /*6f10*/  ULDC UR6, c[0x0][0x634] ;  /* 0x00018d0000067ab9 */ /* 0x000fe40000000800 */
[----:B------:R-:W-:-:S05]  /*6f20*/  IADD3 R5, P1, R16, UR6, RZ ;  /* 0x0000000610057c10 */ /* 0x000fca000ff3e0ff */
[----:B------:R-:W-:-:S04]  /*6f30*/  IMAD.X R15, RZ, RZ, R17, P1 ;  /* 0x000000ffff0f7224 */ /* 0x000fc800008e0611 */
[----:B------:R-:W-:-:S04]  /*6f40*/  IMAD.WIDE.U32 R6, R15, UR4, RZ ;  /* 0x000000040f067c25 */ /* 0x000fc8000f8e00ff */
[----:B------:R-:W-:-:S04]  /*6f50*/  IMAD.WIDE.U32 R6, P1, R5, UR5, R6 ;  /* 0x0000000505067c25 */ /* 0x000fc8000f820006 */
[----:B------:R-:W-:-:S04]  /*6f60*/  IMAD.WIDE.U32 R4, R5, UR4, RZ ;  /* 0x0000000405047c25 */ /* 0x000fc8000f8e00ff */
[----:B------:R-:W-:Y:S01]  /*6f70*/  IMAD.MOV.U32 R4, RZ, RZ, R7 ;  /* 0x000000ffff047224 */ /* 0x000fe200078e0007 */
[----:B------:R-:W-:Y:S01]  /*6f80*/  IADD3 RZ, P3, R5, R6, RZ ;  /* 0x0000000605ff7210 */ /* 0x000fe20007f7e0ff */
[----:B------:R-:W-:-:S04]  /*6f90*/  IMAD.X R5, RZ, RZ, RZ, P1 ;  /* 0x000000ffff057224 */ /* 0x000fc800008e06ff */
[----:B------:R-:W-:-:S08]  /*6fa0*/  IMAD.WIDE.U32.X R4, R15, UR5, R4, P3 ;  /* 0x000000050f047c25 */ /* 0x000fd000098e0404 */
.L_x_173:
[--C-:B------:R-:W-:Y:S01]  /*6fb0*/  SHF.R.U64 R19, R4, UR7, R5.reuse ;  /* 0x0000000704137c19 */ /* 0x100fe20008001205 */
[----:B------:R-:W0:Y:S01]  /*6fc0*/  F2I.U32.TRUNC.NTZ R14, R14 ;  /* 0x0000000e000e7305 */ /* 0x000e22000020f000 */
[----:B------:R-:W-:Y:S01]  /*6fd0*/  SHF.R.U32.HI R4, RZ, UR7, R5 ;  /* 0x00000007ff047c19 */ /* 0x000fe20008011605 */
[----:B------:R-:W-:Y:S01]  /*6fe0*/  ULDC.64 UR4, c[0x0][0x620] ;  /* 0x0001880000047ab9 */ /* 0x000fe20000000a00 */
[----:B------:R-:W-:Y:S01]  /*6ff0*/  IADD3 R7, P1, RZ, -R19, RZ ;  /* 0x80000013ff077210 */ /* 0x000fe20007f3e0ff */
[----:B------:R-:W-:Y:S01]  /*7000*/  ULDC.64 UR6, c[0x0][0x640] ;  /* 0x0001900000067ab9 */ /* 0x000fe20000000a00 */
[----:B------:R-:W2:Y:S03]  /*7010*/  LDC R18, c[0x0][0x148] ;  /* 0x00005200ff127b82 */ /* 0x000ea60000000800 */
[----:B------:R-:W-:Y:S01]  /*7020*/  IMAD.X R4, RZ, RZ, ~R4, P1 ;  /* 0x000000ffff047224 */ /* 0x000fe200008e0e04 */
[----:B------:R-:W-:-:S03]  /*7030*/  ISETP.NE.U32.AND P1, PT, RZ, UR6, PT ;  /* 0x00000006ff007c0c */ /* 0x000fc6000bf25070 */
[----:B------:R-:W-:Y:S01]  /*7040*/  IMAD R6, R4, UR4, RZ ;  /* 0x0000000404067c24 */ /* 0x000fe2000f8e02ff */
[----:B------:R-:W-:Y:S01]  /*7050*/  ISETP.NE.AND.EX P1, PT, RZ, UR7, PT, P1 ;  /* 0x00000007ff007c0c */ /* 0x000fe2000bf25310 */
[----:B------:R-:W-:Y:S01]  /*7060*/  IMAD.WIDE.U32 R4, R7, UR4, R16 ;  /* 0x0000000407047c25 */ /* 0x000fe2000f8e0010 */
[----:B------:R-:W-:-:S03]  /*7070*/  ULDC UR4, c[0x0][0x618] ;  /* 0x0001860000047ab9 */ /* 0x000fc60000000800 */
[----:B------:R-:W-:Y:S01]  /*7080*/  IMAD R7, R7, UR5, R6 ;  /* 0x0000000507077c24 */ /* 0x000fe2000f8e0206 */
[----:B------:R-:W-:Y:S01]  /*7090*/  ULDC UR5, c[0x0][0x154] ;  /* 0x0000550000057ab9 */ /* 0x000fe20000000800 */
[----:B0-----:R-:W-:Y:S02]  /*70a0*/  IMAD.MOV R6, RZ, RZ, -R14 ;  /* 0x000000ffff067224 */ /* 0x001fe400078e0a0e */
[----:B------:R-:W-:Y:S02]  /*70b0*/  IMAD.IADD R5, R5, 0x1, R7 ;  /* 0x0000000105057824 */ /* 0x000fe400078e0207 */
[----:B-1----:R-:W-:Y:S01]  /*70c0*/  IMAD R12, R13, R6, R12 ;  /* 0x000000060d0c7224 */ /* 0x002fe200078e020c */
[----:B------:R-:W-:Y:S02]  /*70d0*/  I2FP.F32.U32 R6, R11 ;  /* 0x0000000b00067245 */ /* 0x000fe40000201000 */
[--C-:B------:R-:W-:Y:S02]  /*70e0*/  SHF.R.U64 R13, R4, UR4, R5.reuse ;  /* 0x00000004040d7c19 */ /* 0x100fe40008001205 */
[----:B------:R-:W-:Y:S01]  /*70f0*/  SHF.R.U32.HI R4, RZ, UR4, R5 ;  /* 0x00000004ff047c19 */ /* 0x000fe20008011605 */
[----:B------:R-:W-:Y:S01]  /*7100*/  FMUL R6, R6, UR5 ;  /* 0x0000000506067c20 */ /* 0x000fe20008400000 */
[----:B------:R-:W-:-:S02]  /*7110*/  ULDC UR4, c[0x0][0x608] ;  /* 0x0001820000047ab9 */ /* 0x000fc40000000800 */
[--C-:B------:R-:W-:Y:S01]  /*7120*/  SHF.R.U64 R15, R13, UR4, R4.reuse ;  /* 0x000000040d0f7c19 */ /* 0x100fe20008001204 */
[----:B------:R0:W1:Y:S01]  /*7130*/  F2I.U32.TRUNC.NTZ R20, R6 ;  /* 0x0000000600147305 */ /* 0x000062000020f000 */
[----:B------:R-:W-:Y:S01]  /*7140*/  SHF.R.U32.HI R4, RZ, UR4, R4 ;  /* 0x00000004ff047c19 */ /* 0x000fe20008011604 */
[----:B------:R-:W-:-:S03]  /*7150*/  ULDC UR4, c[0x0][0x658] ;  /* 0x0001960000047ab9 */ /* 0x000fc60000000800 */
[--C-:B------:R-:W-:Y:S02]  /*7160*/  SHF.R.U64 R14, R15, UR4, R4.reuse ;  /* 0x000000040f0e7c19 */ /* 0x100fe40008001204 */
[----:B------:R-:W-:-:S03]  /*7170*/  SHF.R.U32.HI R21, RZ, UR4, R4 ;  /* 0x00000004ff157c19 */ /* 0x000fc60008011604 */
[----:B------:R-:W-:Y:S02]  /*7180*/  IMAD.MOV.U32 R4, RZ, RZ, R14 ;  /* 0x000000ffff047224 */ /* 0x000fe400078e000e */
[----:B------:R-:W-:Y:S01]  /*7190*/  IMAD.MOV.U32 R5, RZ, RZ, R21 ;  /* 0x000000ffff057224 */ /* 0x000fe200078e0015 */
[----:B0-----:R-:W-:Y:S06]  /*71a0*/  @!P1 BRA `(.L_x_174) ;  /* 0x0000000000289947 */ /* 0x001fec0003800000 */
        /* <DEDUP_REMOVED lines=10> */
.L_x_174:
[----:B------:R-:W-:Y:S01]  /*7250*/  ISETP.NE.AND P1, PT, R2, 0x1, PT ;  /* 0x000000010200780c */ /* 0x000fe20003f25270 */
[----:B------:R-:W-:Y:S01]  /*7260*/  ULDC UR4, c[0x0][0x648] ;  /* 0x0001920000047ab9 */ /* 0x000fe20000000800 */
[----:B------:R-:W-:Y:S01]  /*7270*/  LOP3.LUT R15, R15, UR16, RZ, 0xc0, !PT ;  /* 0x000000100f0f7c12 */ /* 0x000fe2000f8ec0ff */
[----:B-1----:R-:W-:Y:S01]  /*7280*/  IMAD.MOV R20, RZ, RZ, -R20 ;  /* 0x000000ffff147224 */ /* 0x002fe200078e0a14 */
[----:B------:R-:W-:Y:S01]  /*7290*/  SHF.R.U64 R4, R4, UR4, R5 ;  /* 0x0000000404047c19 */ /* 0x000fe20008001205 */
[----:B------:R-:W-:Y:S01]  /*72a0*/  ULDC UR4, c[0x0][0x638] ;  /* 0x00018e0000047ab9 */ /* 0x000fe20000000800 */
[----:B------:R-:W-:Y:S01]  /*72b0*/  LOP3.LUT R13, R13, UR15, RZ, 0xc0, !PT ;  /* 0x0000000f0d0d7c12 */ /* 0x000fe2000f8ec0ff */
[----:B------:R-:W-:Y:S02]  /*72c0*/  ULDC UR5, c[0x0][0x610] ;  /* 0x0001840000057ab9 */ /* 0x000fe40000000800 */
[----:B------:R-:W-:Y:S02]  /*72d0*/  IMAD.MOV R5, RZ, RZ, -R4 ;  /* 0x000000ffff057224 */ /* 0x000fe400078e0a04 */
[----:B------:R-:W-:-:S02]  /*72e0*/  IMAD R15, R4, UR17, R15 ;  /* 0x00000011040f7c24 */ /* 0x000fc4000f8e020f */
[----:B--2---:R-:W-:Y:S02]  /*72f0*/  @P1 IMAD R12, R18, R20, R11 ;  /* 0x00000014120c1224 */ /* 0x004fe400078e020b */
[----:B------:R-:W-:Y:S01]  /*7300*/  IMAD R14, R5, UR4, R14 ;  /* 0x00000004050e7c24 */ /* 0x000fe2000f8e020e */
[----:B------:R-:W-:Y:S01]  /*7310*/  ULDC UR4, c[0x0][0x600] ;  /* 0x0001800000047ab9 */ /* 0x000fe20000000800 */
[----:B------:R-:W-:Y:S02]  /*7320*/  IMAD R12, R15, UR5, R12 ;  /* 0x000000050f0c7c24 */ /* 0x000fe4000f8e020c */
[----:B------:R-:W-:Y:S02]  /*7330*/  IMAD R5, R14, UR4, R13 ;  /* 0x000000040e057c24 */ /* 0x000fe4000f8e020d */
[----:B------:R-:W-:-:S03]  /*7340*/  IMAD.MOV.U32 R4, RZ, RZ, 0x1 ;  /* 0x00000001ff047424 */ /* 0x000fc600078e00ff */
[----:B------:R-:W-:Y:S02]  /*7350*/  SEL R18, R5, R12, !P1 ;  /* 0x0000000c05127207 */ /* 0x000fe40004800000 */
[----:B------:R-:W-:-:S07]  /*7360*/  SEL R22, R12, R5, !P1 ;  /* 0x000000050c167207 */ /* 0x000fce0004800000 */
.L_x_172:
[----:B------:R-:W-:Y:S05]  /*7370*/  BSYNC B1 ;  /* 0x0000000000017941 */ /* 0x000fea0003800000 */
.L_x_171:
[----:B------:R-:W-:-:S13]  /*7380*/  LOP3.LUT P1, RZ, R4, 0xff, RZ, 0xc0, !PT ;  /* 0x000000ff04ff7812 */ /* 0x000fda000782c0ff */
[----:B------:R-:W-:Y:S05]  /*7390*/  @P1 BRA `(.L_x_175) ;  /* 0xfffffff400401947 */ /* 0x000fea000383ffff */
[----:B------:R-:W-:Y:S05]  /*73a0*/  BSYNC B0 ;  /* 0x0000000000007941 */ /* 0x000fea0003800000 */
.L_x_163:
[----:B------:R-:W-:-:S03]  /*73b0*/  UMOV UR4, 0xffffffff ;  /* 0xffffffff00047882 */ /* 0x000fc60000000000 */
[----:B------:R-:W-:Y:S05]  /*73c0*/  BRA.DIV UR4, `(.L_x_176) ;  /* 0x0000000604247947 */ /* 0x000fea000b800000 */
[----:B------:R-:W-:-:S13]  /*73d0*/  ELECT P6, URZ, PT ;  /* 0x00000000003f782f */ /* 0x000fda00038c0000 */
.L_x_191:
[----:B------:R-:W-:Y:S04]  /*73e0*/  BSSY B0, `(.L_x_177) ;  /* 0x0000022000007945 */ /* 0x000fe80003800000 */
[----:B------:R-:W-:Y:S05]  /*73f0*/  @!P6 BRA `(.L_x_178) ;  /* 0x000000000080e947 */ /* 0x000fea0003800000 */
[----:B------:R-:W-:-:S04]  /*7400*/  LOP3.LUT R23, R23, 0x2, RZ, 0xfc, !PT ;  /* 0x0000000217177812 */ /* 0x000fc800078efcff */
[----:B------:R-:W-:-:S13]  /*7410*/  ISETP.NE.AND P0, PT, R23, 0x3, PT ;  /* 0x000000031700780c */ /* 0x000fda0003f05270 */
[----:B------:R-:W-:Y:S05]  /*7420*/  @!P0 BRA `(.L_x_179) ;  /* 0x0000000000048947 */ /* 0x000fea0003800000 */
[----:B------:R-:W-:Y:S01]  /*7430*/  BPT.TRAP 0x1 ;  /* 0x000000040000795c */ /* 0x000fe20000300000 */
.L_x_179:
[----:B------:R-:W0:Y:S01]  /*7440*/  S2R R5, SR_CgaCtaId ;  /* 0x0000000000057919 */ /* 0x000e220000008800 */
[----:B------:R-:W-:Y:S02]  /*7450*/  MOV R0, 0x400 ;  /* 0x0000040000007802 */ /* 0x000fe40000000f00 */
[----:B------:R-:W-:Y:S02]  /*7460*/  SHF.L.U32 R2, R3, 0x1f, RZ ;  /* 0x0000001f03027819 */ /* 0x000fe400000006ff */
[----:B0-----:R-:W-:-:S05]  /*7470*/  LEA R5, R5, R0, 0x18 ;  /* 0x0000000005057211 */ /* 0x001fca00078ec0ff */
[----:B------:R-:W-:-:S04]  /*7480*/  VIADD R5, R5, 0x18 ;  /* 0x0000001805057836 */ /* 0x000fc80000000000 */
[C---:B------:R-:W-:Y:S02]  /*7490*/  IMAD R7, R8.reuse, 0x8, R5 ;  /* 0x0000000808077824 */ /* 0x040fe400078e0205 */
[----:B------:R-:W-:Y:S02]  /*74a0*/  VIADD R8, R8, 0x1 ;  /* 0x0000000108087836 */ /* 0x000fe40000000000 */
[----:B------:R-:W0:Y:S03]  /*74b0*/  SYNCS.PHASECHK.TRANS64.TRYWAIT P0, [R7+URZ], R2 ;  /* 0x00000002070075a7 */ /* 0x000e26000800017f */
[----:B------:R-:W-:-:S04]  /*74c0*/  ISETP.NE.AND P1, PT, R8, 0x3, PT ;  /* 0x000000030800780c */ /* 0x000fc80003f25270 */
[----:B------:R-:W-:Y:S02]  /*74d0*/  SEL R0, RZ, 0x1, P1 ;  /* 0x00000001ff007807 */ /* 0x000fe40000800000 */
[----:B------:R-:W-:Y:S02]  /*74e0*/  SEL R8, R8, RZ, P1 ;  /* 0x000000ff08087207 */ /* 0x000fe40000800000 */
[----:B------:R-:W-:-:S03]  /*74f0*/  LOP3.LUT R9, R3, R0, RZ, 0x3c, !PT ;  /* 0x0000000003097212 */ /* 0x000fc600078e3cff */
[----:B------:R-:W-:Y:S01]  /*7500*/  IMAD R4, R8, 0x8, R5 ;  /* 0x0000000808047824 */ /* 0x000fe200078e0205 */
[----:B------:R-:W-:Y:S01]  /*7510*/  SHF.L.U32 R3, R9, 0x1f, RZ ;  /* 0x0000001f09037819 */ /* 0x000fe200000006ff */
[----:B0-----:R-:W-:Y:S06]  /*7520*/  @!P0 BRA `(.L_x_180) ;  /* 0x0000000000ec8947 */ /* 0x001fec0003800000 */
.L_x_192:
[----:B------:R-:W1:Y:S01]  /*7530*/  SYNCS.PHASECHK.TRANS64.TRYWAIT P0, [R4+URZ], R3 ;  /* 0x00000003040075a7 */ /* 0x000e62000800017f */
[----:B------:R-:W-:-:S05]  /*7540*/  VIADD R0, R8, 0x1 ;  /* 0x0000000108007836 */ /* 0x000fca0000000000 */
[----:B------:R-:W-:-:S04]  /*7550*/  ISETP.NE.AND P1, PT, R0, 0x3, PT ;  /* 0x000000030000780c */ /* 0x000fc80003f25270 */
[----:B0-----:R-:W-:Y:S02]  /*7560*/  SEL R2, RZ, 0x1, P1 ;  /* 0x00000001ff027807 */ /* 0x001fe40000800000 */
[----:B------:R-:W-:Y:S02]  /*7570*/  SEL R0, R0, RZ, P1 ;  /* 0x000000ff00007207 */ /* 0x000fe40000800000 */
[----:B------:R-:W-:Y:S01]  /*7580*/  LOP3.LUT R2, R9, R2, RZ, 0x3c, !PT ;  /* 0x0000000209027212 */ /* 0x000fe200078e3cff */
[----:B-1----:R-:W-:Y:S06]  /*7590*/  @!P0 BRA `(.L_x_181) ;  /* 0x0000000000e48947 */ /* 0x002fec0003800000 */
.L_x_193:
[----:B------:R-:W-:Y:S01]  /*75a0*/  IMAD R5, R0, 0x8, R5 ;  /* 0x0000000800057824 */ /* 0x000fe200078e0205 */
[----:B------:R-:W-:-:S07]  /*75b0*/  SHF.L.U32 R0, R2, 0x1f, RZ ;  /* 0x0000001f02007819 */ /* 0x000fce00000006ff */
.L_x_182:
[----:B-1----:R1:W2:Y:S02]  /*75c0*/  SYNCS.PHASECHK.TRANS64.TRYWAIT P0, [R5+URZ], R0 ;  /* 0x00000000050075a7 */ /* 0x0022a4000800017f */
[----:B--2---:R-:W-:Y:S05]  /*75d0*/  @!P0 NANOSLEEP.SYNCS 0x989680 ;  /* 0x009896800000895d */ /* 0x004fea0003900000 */
[----:B------:R-:W2:Y:S02]  /*75e0*/  @!P0 SYNCS.PHASECHK.TRANS64 P0, [R5+URZ], R0 ;  /* 0x00000000050085a7 */ /* 0x000ea4000800007f */
[----:B--2---:R-:W-:Y:S05]  /*75f0*/  @!P0 BRA `(.L_x_182) ;  /* 0xfffffffc00f08947 */ /* 0x004fea000383ffff */
.L_x_178:
[----:B------:R-:W-:Y:S05]  /*7600*/  BSYNC B0 ;  /* 0x0000000000007941 */ /* 0x000fea0003800000 */
.L_x_177:
[----:B------:R-:W-:Y:S05]  /*7610*/  EXIT ;  /* 0x000000000000794d */ /* 0x000fea0003800000 */
.L_x_15:
[----:B0-----:R-:W-:-:S04]  /*7620*/  IMAD.U32 R3, RZ, RZ, UR43 ;  /* 0x0000002bff037e24 */ /* 0x001fc8000f8e00ff */
[----:B------:R0:W1:Y:S03]  /*7630*/  SYNCS.PHASECHK.TRANS64.TRYWAIT P0, [R3+URZ+-0x8], R0 ;  /* 0xfffff800030075a7 */ /* 0x000066000800017f */
[----:B-1----:R-:W-:Y:S05]  /*7640*/  @!P0 NANOSLEEP.SYNCS 0x989680 ;  /* 0x009896800000895d */ /* 0x002fea0003900000 */
[----:B------:R-:W1:Y:S02]  /*7650*/  @!P0 SYNCS.PHASECHK.TRANS64 P0, [R3+URZ+-0x8], R0 ;  /* 0xfffff800030085a7 */ /* 0x000e64000800007f */
[----:B-1----:R-:W-:Y:S05]  /*7660*/  @!P0 BRA `(.L_x_15) ;  /* 0xfffffffc00ec8947 */ /* 0x002fea000383ffff */
[----:B------:R-:W-:Y:S05]  /*7670*/  BRA `(.L_x_183) ;  /* 0xffffff9c00ac7947 */ /* 0x000fea000383ffff */
.L_x_20:
[----:B-1----:R1:W2:Y:S02]  /*7680*/  SYNCS.PHASECHK.TRANS64.TRYWAIT P1, [R3+URZ], R0 ;  /* 0x00000000030075a7 */ /* 0x0022a4000802017f */
[----:B--2---:R-:W-:Y:S05]  /*7690*/  @!P1 NANOSLEEP.SYNCS 0x989680 ;  /* 0x009896800000995d */ /* 0x004fea0003900000 */
[----:B------:R-:W2:Y:S02]  /*76a0*/  @!P1 SYNCS.PHASECHK.TRANS64 P1, [R3+URZ], R0 ;  /* 0x00000000030095a7 */ /* 0x000ea4000802007f */
[----:B--2---:R-:W-:Y:S05]  /*76b0*/  @!P1 BRA `(.L_x_20) ;  /* 0xfffffffc00f09947 */ /* 0x004fea000383ffff */
[----:B------:R-:W-:Y:S05]  /*76c0*/  BRA `(.L_x_19) ;  /* 0xffffffa000207947 */ /* 0x000fea000383ffff */
.L_x_25:
[----:B-1----:R-:W-:-:S04]  /*76d0*/  IMAD.U32 R4, RZ, RZ, UR4 ;  /* 0x00000004ff047e24 */ /* 0x002fc8000f8e00ff */
[----:B------:R1:W2:Y:S03]  /*76e0*/  SYNCS.PHASECHK.TRANS64.TRYWAIT P1, [R4+URZ], R3 ;  /* 0x00000003040075a7 */ /* 0x0002a6000802017f */
[----:B--2---:R-:W-:Y:S05]  /*76f0*/  @!P1 NANOSLEEP.SYNCS 0x989680 ;  /* 0x009896800000995d */ /* 0x004fea0003900000 */
[----:B------:R-:W2:Y:S02]  /*7700*/  @!P1 SYNCS.PHASECHK.TRANS64 P1, [R4+URZ], R3 ;  /* 0x00000003040095a7 */ /* 0x000ea4000802007f */
[----:B--2---:R-:W-:Y:S05]  /*7710*/  @!P1 BRA `(.L_x_25) ;  /* 0xfffffffc00ec9947 */ /* 0x004fea000383ffff */
[----:B------:R-:W-:Y:S05]  /*7720*/  BRA `(.L_x_24) ;  /* 0xffffffa000f07947 */ /* 0x000fea000383ffff */
.L_x_31:
[----:B0-----:R-:W-:-:S04]  /*7730*/  IMAD.U32 R3, RZ, RZ, UR43 ;  /* 0x0000002bff037e24 */ /* 0x001fc8000f8e00ff */
[----:B------:R0:W1:Y:S03]  /*7740*/  SYNCS.PHASECHK.TRANS64.TRYWAIT P0, [R3+URZ+0x8], R0 ;  /* 0x00000800030075a7 */ /* 0x000066000800017f */
[----:B-1----:R-:W-:Y:S05]  /*7750*/  @!P0 NANOSLEEP.SYNCS 0x989680 ;  /* 0x009896800000895d */ /* 0x002fea0003900000 */
[----:B------:R-:W1:Y:S02]  /*7760*/  @!P0 SYNCS.PHASECHK.TRANS64 P0, [R3+URZ+0x8], R0 ;  /* 0x00000800030085a7 */ /* 0x000e64000800007f */
[----:B-1----:R-:W-:Y:S05]  /*7770*/  @!P0 BRA `(.L_x_31) ;  /* 0xfffffffc00ec8947 */ /* 0x002fea000383ffff */
[----:B------:R-:W-:Y:S05]  /*7780*/  BRA `(.L_x_184) ;  /* 0xffffffa8001c7947 */ /* 0x000fea000383ffff */
.L_x_164:
[----:B------:R-:W-:Y:S01]  /*7790*/  BSSY B1, `(.L_x_185) ;  /* 0x0000006000017945 */ /* 0x000fe20003800000 */
[----:B------:R-:W-:-:S07]  /*77a0*/  IMAD.MOV.U32 R15, RZ, RZ, -0x1 ;  /* 0xffffffffff0f7424 */ /* 0x000fce00078e00ff */
[----:B-----5:R-:W-:Y:S05]  /*77b0*/  WARPSYNC.COLLECTIVE R15, `(.L_x_186) ;  /* 0x000000000f0c7348 */ /* 0x020fea0003c00000 */
[----:B------:R-:W-:Y:S02]  /*77c0*/  ELECT P6, UR62, PT ;  /* 0x00000000003e782f */ /* 0x000fe400038c0000 */
[----:B------:R-:W-:Y:S01]  /*77d0*/  MOV R14, UR62 ;  /* 0x0000003e000e7c02 */ /* 0x000fe20008000f00 */
[----:B-----5:R-:W-:Y:S10]  /*77e0*/  ENDCOLLECTIVE ;  /* 0x000000000000791b */ /* 0x020ff40003800000 */
.L_x_186:
[----:B------:R-:W-:Y:S05]  /*77f0*/  BSYNC B1 ;  /* 0x0000000000017941 */ /* 0x000fea0003800000 */
.L_x_185:
[----:B------:R-:W-:Y:S05]  /*7800*/  BRA `(.L_x_187) ;  /* 0xfffffff000307947 */ /* 0x000fea000383ffff */
.L_x_167:
[----:B-1----:R1:W2:Y:S02]  /*7810*/  SYNCS.PHASECHK.TRANS64.TRYWAIT P1, [R11+URZ+0x18], R6 ;  /* 0x000018060b0075a7 */ /* 0x0022a4000802017f */
[----:B--2---:R-:W-:Y:S05]  /*7820*/  @!P1 NANOSLEEP.SYNCS 0x989680 ;  /* 0x009896800000995d */ /* 0x004fea0003900000 */
[----:B------:R-:W2:Y:S02]  /*7830*/  @!P1 SYNCS.PHASECHK.TRANS64 P1, [R11+URZ+0x18], R6 ;  /* 0x000018060b0095a7 */ /* 0x000ea4000802007f */
[----:B--2---:R-:W-:Y:S05]  /*7840*/  @!P1 BRA `(.L_x_167) ;  /* 0xfffffffc00f09947 */ /* 0x004fea000383ffff */
[----:B------:R-:W-:Y:S05]  /*7850*/  BRA `(.L_x_188) ;  /* 0xfffffff000647947 */ /* 0x000fea000383ffff */
.L_x_176:
[----:B------:R-:W-:Y:S01]  /*7860*/  BSSY B0, `(.L_x_189) ;  /* 0x0000006000007945 */ /* 0x000fe20003800000 */
[----:B------:R-:W-:-:S07]  /*7870*/  IMAD.MOV.U32 R15, RZ, RZ, -0x1 ;  /* 0xffffffffff0f7424 */ /* 0x000fce00078e00ff */
[----:B-----5:R-:W-:Y:S05]  /*7880*/  WARPSYNC.COLLECTIVE R15, `(.L_x_190) ;  /* 0x000000000f0c7348 */ /* 0x020fea0003c00000 */
[----:B------:R-:W-:Y:S02]  /*7890*/  ELECT P6, UR62, PT ;  /* 0x00000000003e782f */ /* 0x000fe400038c0000 */
[----:B------:R-:W-:Y:S01]  /*78a0*/  MOV R14, UR62 ;  /* 0x0000003e000e7c02 */ /* 0x000fe20008000f00 */
[----:B-----5:R-:W-:Y:S10]  /*78b0*/  ENDCOLLECTIVE ;  /* 0x000000000000791b */ /* 0x020ff40003800000 */
.L_x_190:
[----:B------:R-:W-:Y:S05]  /*78c0*/  BSYNC B0 ;  /* 0x0000000000007941 */ /* 0x000fea0003800000 */
.L_x_189:
[----:B------:R-:W-:Y:S05]  /*78d0*/  BRA `(.L_x_191) ;  /* 0xfffffff800c07947 */ /* 0x000fea000383ffff */
.L_x_180:
[----:B0-----:R0:W1:Y:S02]  /*78e0*/  SYNCS.PHASECHK.TRANS64.TRYWAIT P0, [R7+URZ], R2 ;  /* 0x00000002070075a7 */ /* 0x001064000800017f */
[----:B-1----:R-:W-:Y:S05]  /*78f0*/  @!P0 NANOSLEEP.SYNCS 0x989680 ;  /* 0x009896800000895d */ /* 0x002fea0003900000 */
[----:B------:R-:W1:Y:S02]  /*7900*/  @!P0 SYNCS.PHASECHK.TRANS64 P0, [R7+URZ], R2 ;  /* 0x00000002070085a7 */ /* 0x000e64000800007f */
[----:B-1----:R-:W-:Y:S05]  /*7910*/  @!P0 BRA `(.L_x_180) ;  /* 0xfffffffc00f08947 */ /* 0x002fea000383ffff */
[----:B------:R-:W-:Y:S05]  /*7920*/  BRA `(.L_x_192) ;  /* 0xfffffffc00007947 */ /* 0x000fea000383ffff */
.L_x_181:
[----:B0-----:R0:W1:Y:S02]  /*7930*/  SYNCS.PHASECHK.TRANS64.TRYWAIT P0, [R4+URZ], R3 ;  /* 0x00000003040075a7 */ /* 0x001064000800017f */
[----:B-1----:R-:W-:Y:S05]  /*7940*/  @!P0 NANOSLEEP.SYNCS 0x989680 ;  /* 0x009896800000895d */ /* 0x002fea0003900000 */
[----:B------:R-:W1:Y:S02]  /*7950*/  @!P0 SYNCS.PHASECHK.TRANS64 P0, [R4+URZ], R3 ;  /* 0x00000003040085a7 */ /* 0x000e64000800007f */
[----:B-1----:R-:W-:Y:S05]  /*7960*/  @!P0 BRA `(.L_x_181) ;  /* 0xfffffffc00f08947 */ /* 0x002fea000383ffff */
[----:B------:R-:W-:Y:S05]  /*7970*/  BRA `(.L_x_193) ;  /* 0xfffffffc00087947 */ /* 0x000fea000383ffff */
.L_x_194:
[----:B------:R-:W-:-:S00]  /*7980*/  BRA `(.L_x_194) ;  /* 0xfffffffc00fc7947 */ /* 0x000fc0000383ffff */
[----:B------:R-:W-:-:S00]  /*7990*/  NOP ;  /* 0x0000000000007918 */ /* 0x000fc00000000000 */
        /* <DEDUP_REMOVED lines=14> */
.L_x_195:


//--------------------- .nv.global.init           --------------------------
	.section	.nv.global.init,"aw",@progbits
.nv.global.init:
	.type		$str$22,@object
	.size		$str$22,($str$23 - $str$22)
$str$22:
        /*0000*/ 	.byte	0x6b, 0x5f, 0x74, 0x69, 0x6c, 0x65, 0x5f, 0x63, 0x6f, 0x75, 0x6e, 0x74, 0x20, 0x3e, 0x3d, 0x20
        /*0010*/ 	.byte	0x31, 0x00
	.type		$str$23,@object
	.size		$str$23,(__unnamed_1 - $str$23)
$str$23:
        /*0012*/ 	.byte	0x2f, 0x74, 0x6d, 0x70, 0x2f, 0x63, 0x75, 0x74, 0x6c, 0x61, 0x73, 0x73, 0x5f, 0x73, 0x77, 0x65
        /*0022*/ 	.byte	0x65, 0x70, 0x5f, 0x73, 0x72, 0x63, 0x2f, 0x69, 0x6e, 0x63, 0x6c, 0x75, 0x64, 0x65, 0x2f, 0x63
        /*0032*/ 	.byte	0x75, 0x74, 0x6c, 0x61, 0x73, 0x73, 0x2f, 0x67, 0x65, 0x6d, 0x6d, 0x2f, 0x63, 0x6f, 0x6c, 0x6c
        /*0042*/ 	.byte	0x65, 0x63, 0x74, 0x69, 0x76, 0x65, 0x2f, 0x73, 0x6d, 0x39, 0x30, 0x5f, 0x6d, 0x6d, 0x61, 0x5f
        /*0052*/ 	.byte	0x74, 0x6d, 0x61, 0x5f, 0x67, 0x6d, 0x6d, 0x61, 0x5f, 0x73, 0x73, 0x5f, 0x77, 0x61, 0x72, 0x70
        /*0062*/ 	.byte	0x73, 0x70, 0x65, 0x63, 0x69, 0x61, 0x6c, 0x69, 0x7a, 0x65, 0x64, 0x2e, 0x68, 0x70, 0x70, 0x00
	.type		__unnamed_1,@object
	.size		__unnamed_1,(.L_0 - __unnamed_1)
__unnamed_1:
        /*0072*/ 	.byte	0x76, 0x6f, 0x69, 0x64, 0x20, 0x63, 0x75, 0x74, 0x6c, 0x61, 0x73, 0x73, 0x3a, 0x3a, 0x67, 0x65
        /* <DEDUP_REMOVED lines=180> */
        /*0bc2*/ 	.byte	0x00
.L_0:


//--------------------- .nv.shared._ZN7cutlass13device_kernelINS_4gemm6kernel13GemmUniversalIN4cute5tupleIJiiiiEEENS1_10collective13CollectiveMmaINS1_34MainloopSm90TmaGmmaWarpSpecializedILi3ENS5_IJNS4_1CILi1EEESB_SB_EEENS1_32KernelTmaWarpSpecializedPingpongEEENS5_IJNSA_ILi64EEENSA_ILi128EEESF_EEENS_10bfloat16_tENS5_IJlSB_lEEESI_SJ_NS4_8TiledMMAINS4_8MMA_AtomIJNS4_4SM904GMMA28MMA_64x128x16_F32BF16BF16_SSILNSN_5MajorE0ELSP_0ELNSN_7ScaleInE1ELSQ_1EEEEEENS4_6LayoutISC_NS5_IJNSA_ILi0EEESU_SU_EEEEENS5_IJNS4_10UnderscoreESX_SX_EEEEENS4_13SM90_TMA_LOADENS4_14ComposedLayoutINS4_7SwizzleILi3ELi4ELi3EEENS4_18smem_ptr_flag_bitsILi16EEENST_INS5_IJNSA_ILi8EEESF_EEENS5_IJSF_SB_EEEEEEEvNS4_8identityES10_S1A_vS1B_EENS_8epilogue10collective6detail29Sm90TmaWarpSpecializedAdapterINS1E_15DefaultEpilogueISI_SJ_SJ_NS1D_6thread17LinearCombinationISI_Li1EffLNS1I_9ScaleType4KindE0ELNS_15FloatRoundStyleE2ESI_EENS1_15EpilogueDefaultEEEEEvvEEEEvNT_6ParamsE --------------------------
	.section	.nv.shared._ZN7cutlass13device_kernelINS_4gemm6kernel13GemmUniversalIN4cute5tupleIJiiiiEEENS1_10collective13CollectiveMmaINS1_34MainloopSm90TmaGmmaWarpSpecializedILi3ENS5_IJNS4_1CILi1EEESB_SB_EEENS1_32KernelTmaWarpSpecializedPingpongEEENS5_IJNSA_ILi64EEENSA_ILi128EEESF_EEENS_10bfloat16_tENS5_IJlSB_lEEESI_SJ_NS4_8TiledMMAINS4_8MMA_AtomIJNS4_4SM904GMMA28MMA_64x128x16_F32BF16BF16_SSILNSN_5MajorE0ELSP_0ELNSN_7ScaleInE1ELSQ_1EEEEEENS4_6LayoutISC_NS5_IJNSA_ILi0EEESU_SU_EEEEENS5_IJNS4_10UnderscoreESX_SX_EEEEENS4_13SM90_TMA_LOADENS4_14ComposedLayoutINS4_7SwizzleILi3ELi4ELi3EEENS4_18smem_ptr_flag_bitsILi16EEENST_INS5_IJNSA_ILi8EEESF_EEENS5_IJSF_SB_EEEEEEEvNS4_8identityES10_S1A_vS1B_EENS_8epilogue10collective6detail29Sm90TmaWarpSpecializedAdapterINS1E_15DefaultEpilogueISI_SJ_SJ_NS1D_6thread17LinearCombinationISI_Li1EffLNS1I_9ScaleType4KindE0ELNS_15FloatRoundStyleE2ESI_EENS1_15EpilogueDefaultEEEEEvvEEEEvNT_6ParamsE,"aw",@nobits
	.sectionflags	@""
	.align	16
	.zero		1024


//--------------------- .nv.shared.reserved.0     --------------------------
	.section	.nv.shared.reserved.0,"aw",@nobits
	.weak		__nv_reservedSMEM_offset_0_alias
	.size		__nv_reservedSMEM_offset_0_alias, 0, 0
	.other		__nv_reservedSMEM_offset_0_alias,@"STO_CUDA_RESERVED_SHARED STV_DEFAULT"
__nv_reservedSMEM_offset_0_alias:
	.zero		0


//--------------------- .nv.global                --------------------------
	.section	.nv.global,"aw",@nobits
.nv.global:
	.type		_ZN39_INTERNAL_da1cedfb_4_k_cu_64dd1cdd_28904cute1_E,@object
	.size		_ZN39_INTERNAL_da1cedfb_4_k_cu_64dd1cdd_28904cute1_E,(_ZN39_INTERNAL_da1cedfb_4_k_cu_64dd1cdd_28904cuda3std3__45__cpo6cbeginE - _ZN39_INTERNAL_da1cedfb_4_k_cu_64dd1cdd_28904cute1_E)
_ZN39_INTERNAL_da1cedfb_4_k_cu_64dd1cdd_28904cute1_E:
	.zero		1
	.type		_ZN39_INTERNAL_da1cedfb_4_k_cu_64dd1cdd_28904cuda3std3__45__cpo6cbeginE,@object
	.size		_ZN39_INTERNAL_da1cedfb_4_k_cu_64dd1cdd_28904cuda3std3__45__cpo6cbeginE,(_ZN39_INTERNAL_da1cedfb_4_k_cu_64dd1cdd_28904cuda3std3__48in_placeE - _ZN39_INTERNAL_da1cedfb_4_k_cu_64dd1cdd_28904cuda3std3__45__cpo6cbeginE)
_ZN39_INTERNAL_da1cedfb_4_k_cu_64dd1cdd_28904cuda3std3__45__cpo6cbeginE:
	.zero		1
	.type		_ZN39_INTERNAL_da1cedfb_4_k_cu_64dd1cdd_28904cuda3std3__48in_placeE,@object
	.size		_ZN39_INTERNAL_da1cedfb_4_k_cu_64dd1cdd_28904cuda3std3__48in_placeE,(_ZN39_INTERNAL_da1cedfb_4_k_cu_64dd1cdd_28904cuda3std6ranges3__45__cpo9iter_moveE - _ZN39_INTERNAL_da1cedfb_4_k_cu_64dd1cdd_28904cuda3std3__48in_placeE)
_ZN39_INTERNAL_da1cedfb_4_k_cu_64dd1cdd_28904cuda3std3__48in_placeE:
	.zero		1
	.type		_ZN39_INTERNAL_da1cedfb_4_k_cu_64dd1cdd_28904cuda3std6ranges3__45__cpo9iter_moveE,@object
	.size		_ZN39_INTERNAL_da1cedfb_4_k_cu_64dd1cdd_28904cuda3std6ranges3__45__cpo9iter_moveE,(_ZN39_INTERNAL_da1cedfb_4_k_cu_64dd1cdd_28904cuda3std3__45__cpo5beginE - _ZN39_INTERNAL_da1cedfb_4_k_cu_64dd1cdd_28904cuda3std6ranges3__45__cpo9iter_moveE)
_ZN39_INTERNAL_da1cedfb_4_k_cu_64dd1cdd_28904cuda3std6ranges3__45__cpo9iter_moveE:
	.zero		1
	.type		_ZN39_INTERNAL_da1cedfb_4_k_cu_64dd1cdd_28904cuda3std3__45__cpo5beginE,@object
	.size		_ZN39_INTERNAL_da1cedfb_4_k_cu_64dd1cdd_28904cuda3std3__45__cpo5beginE,(_ZN39_INTERNAL_da1cedfb_4_k_cu_64dd1cdd_28904cuda3std3__441_GLOBAL__N__da1cedfb_4_k_cu_64dd1cdd_28906ignoreE - _ZN39_INTERNAL_da1cedfb_4_k_cu_64dd1cdd_28904cuda3std3__45__cpo5beginE)
_ZN39_INTERNAL_da1cedfb_4_k_cu_64dd1cdd_28904cuda3std3__45__cpo5beginE:
	.zero		1
	.type		_ZN39_INTERNAL_da1cedfb_4_k_cu_64dd1cdd_28904cuda3std3__441_GLOBAL__N__da1cedfb_4_k_cu_64dd1cdd_28906ignoreE,@object
	.size		_ZN39_INTERNAL_da1cedfb_4_k_cu_64dd1cdd_28904cuda3std3__441_GLOBAL__N__da1cedfb_4_k_cu_64dd1cdd_28906ignoreE,(_ZN39_INTERNAL_da1cedfb_4_k_cu_64dd1cdd_28904cute7productE - _ZN39_INTERNAL_da1cedfb_4_k_cu_64dd1cdd_28904cuda3std3__441_GLOBAL__N__da1cedfb_4_k_cu_64dd1cdd_28906ignoreE)
_ZN39_INTERNAL_da1cedfb_4_k_cu_64dd1cdd_28904cuda3std3__441_GLOBAL__N__da1cedfb_4_k_cu_64dd1cdd_28906ignoreE:
	.zero		1
	.type		_ZN39_INTERNAL_da1cedfb_4_k_cu_64dd1cdd_28904cute7productE,@object
	.size		_ZN39_INTERNAL_da1cedfb_4_k_cu_64dd1cdd_28904cute7productE,(_ZN39_INTERNAL_da1cedfb_4_k_cu_64dd1cdd_28904cuda3std3__45__cpo3endE - _ZN39_INTERNAL_da1cedfb_4_k_cu_64dd1cdd_28904cute7productE)
_ZN39_INTERNAL_da1cedfb_4_k_cu_64dd1cdd_28904cute7productE:
	.zero		1
	.type		_ZN39_INTERNAL_da1cedfb_4_k_cu_64dd1cdd_28904cuda3std3__45__cpo3endE,@object
	.size		_ZN39_INTERNAL_da1cedfb_4_k_cu_64dd1cdd_28904cuda3std3__45__cpo3endE,(_ZN39_INTERNAL_da1cedfb_4_k_cu_64dd1cdd_28904cuda3std3__419piecewise_constructE - _ZN39_INTERNAL_da1cedfb_4_k_cu_64dd1cdd_28904cuda3std3__45__cpo3endE)
_ZN39_INTERNAL_da1cedfb_4_k_cu_64dd1cdd_28904cuda3std3__45__cpo3endE:
	.zero		1
	.type		_ZN39_INTERNAL_da1cedfb_4_k_cu_64dd1cdd_28904cuda3std3__419piecewise_constructE,@object
	.size		_ZN39_INTERNAL_da1cedfb_4_k_cu_64dd1cdd_28904cuda3std3__419piecewise_constructE,(_ZN39_INTERNAL_da1cedfb_4_k_cu_64dd1cdd_28904cuda3std3__45__cpo4cendE - _ZN39_INTERNAL_da1cedfb_4_k_cu_64dd1cdd_28904cuda3std3__419piecewise_constructE)
_ZN39_INTERNAL_da1cedfb_4_k_cu_64dd1cdd_28904cuda3std3__419piecewise_constructE:
	.zero		1
	.type		_ZN39_INTERNAL_da1cedfb_4_k_cu_64dd1cdd_28904cuda3std3__45__cpo4cendE,@object
	.size		_ZN39_INTERNAL_da1cedfb_4_k_cu_64dd1cdd_28904cuda3std3__45__cpo4cendE,(_ZN39_INTERNAL_da1cedfb_4_k_cu_64dd1cdd_28904cuda3std6ranges3__45__cpo4swapE - _ZN39_INTERNAL_da1cedfb_4_k_cu_64dd1cdd_28904cuda3std3__45__cpo4cendE)
_ZN39_INTERNAL_da1cedfb_4_k_cu_64dd1cdd_28904cuda3std3__45__cpo4cendE:
	.zero		1
	.type		_ZN39_INTERNAL_da1cedfb_4_k_cu_64dd1cdd_28904cuda3std6ranges3__45__cpo4swapE,@object
	.size		_ZN39_INTERNAL_da1cedfb_4_k_cu_64dd1cdd_28904cuda3std6ranges3__45__cpo4swapE,(.L_8 - _ZN39_INTERNAL_da1cedfb_4_k_cu_64dd1cdd_28904cuda3std6ranges3__45__cpo4swapE)
_ZN39_INTERNAL_da1cedfb_4_k_cu_64dd1cdd_28904cuda3std6ranges3__45__cpo4swapE:
	.zero		1
.L_8:


//--------------------- .nv.constant0._ZN7cutlass13device_kernelINS_4gemm6kernel13GemmUniversalIN4cute5tupleIJiiiiEEENS1_10collective13CollectiveMmaINS1_34MainloopSm90TmaGmmaWarpSpecializedILi3ENS5_IJNS4_1CILi1EEESB_SB_EEENS1_32KernelTmaWarpSpecializedPingpongEEENS5_IJNSA_ILi64EEENSA_ILi128EEESF_EEENS_10bfloat16_tENS5_IJlSB_lEEESI_SJ_NS4_8TiledMMAINS4_8MMA_AtomIJNS4_4SM904GMMA28MMA_64x128x16_F32BF16BF16_SSILNSN_5MajorE0ELSP_0ELNSN_7ScaleInE1ELSQ_1EEEEEENS4_6LayoutISC_NS5_IJNSA_ILi0EEESU_SU_EEEEENS5_IJNS4_10UnderscoreESX_SX_EEEEENS4_13SM90_TMA_LOADENS4_14ComposedLayoutINS4_7SwizzleILi3ELi4ELi3EEENS4_18smem_ptr_flag_bitsILi16EEENST_INS5_IJNSA_ILi8EEESF_EEENS5_IJSF_SB_EEEEEEEvNS4_8identityES10_S1A_vS1B_EENS_8epilogue10collective6detail29Sm90TmaWarpSpecializedAdapterINS1E_15DefaultEpilogueISI_SJ_SJ_NS1D_6thread17LinearCombinationISI_Li1EffLNS1I_9ScaleType4KindE0ELNS_15FloatRoundStyleE2ESI_EENS1_15EpilogueDefaultEEEEEvvEEEEvNT_6ParamsE --------------------------
	.section	.nv.constant0._ZN7cutlass13device_kernelINS_4gemm6kernel13GemmUniversalIN4cute5tupleIJiiiiEEENS1_10collective13CollectiveMmaINS1_34MainloopSm90TmaGmmaWarpSpecializedILi3ENS5_IJNS4_1CILi1EEESB_SB_EEENS1_32KernelTmaWarpSpecializedPingpongEEENS5_IJNSA_ILi64EEENSA_ILi128EEESF_EEENS_10bfloat16_tENS5_IJlSB_lEEESI_SJ_NS4_8TiledMMAINS4_8MMA_AtomIJNS4_4SM904GMMA28MMA_64x128x16_F32BF16BF16_SSILNSN_5MajorE0ELSP_0ELNSN_7ScaleInE1ELSQ_1EEEEEENS4_6LayoutISC_NS5_IJNSA_ILi0EEESU_SU_EEEEENS5_IJNS4_10UnderscoreESX_SX_EEEEENS4_13SM90_TMA_LOADENS4_14ComposedLayoutINS4_7SwizzleILi3ELi4ELi3EEENS4_18smem_ptr_flag_bitsILi16EEENST_INS5_IJNSA_ILi8EEESF_EEENS5_IJSF_SB_EEEEEEEvNS4_8identityES10_S1A_vS1B_EENS_8epilogue10collective6detail29Sm90TmaWarpSpecializedAdapterINS1E_15DefaultEpilogueISI_SJ_SJ_NS1D_6thread17LinearCombinationISI_Li1EffLNS1I_9ScaleType4KindE0ELNS_15FloatRoundStyleE2ESI_EENS1_15EpilogueDefaultEEEEEvvEEEEvNT_6ParamsE,"a",@progbits
	.sectionflags	@""
	.align	4
.nv.constant0._ZN7cutlass13device_kernelINS_4gemm6kernel13GemmUniversalIN4cute5tupleIJiiiiEEENS1_10collective13CollectiveMmaINS1_34MainloopSm90TmaGmmaWarpSpecializedILi3ENS5_IJNS4_1CILi1EEESB_SB_EEENS1_32KernelTmaWarpSpecializedPingpongEEENS5_IJNSA_ILi64EEENSA_ILi128EEESF_EEENS_10bfloat16_tENS5_IJlSB_lEEESI_SJ_NS4_8TiledMMAINS4_8MMA_AtomIJNS4_4SM904GMMA28MMA_64x128x16_F32BF16BF16_SSILNSN_5MajorE0ELSP_0ELNSN_7ScaleInE1ELSQ_1EEEEEENS4_6LayoutISC_NS5_IJNSA_ILi0EEESU_SU_EEEEENS5_IJNS4_10UnderscoreESX_SX_EEEEENS4_13SM90_TMA_LOADENS4_14ComposedLayoutINS4_7SwizzleILi3ELi4ELi3EEENS4_18smem_ptr_flag_bitsILi16EEENST_INS5_IJNSA_ILi8EEESF_EEENS5_IJSF_SB_EEEEEEEvNS4_8identityES10_S1A_vS1B_EENS_8epilogue10collective6detail29Sm90TmaWarpSpecializedAdapterINS1E_15DefaultEpilogueISI_SJ_SJ_NS1D_6thread17LinearCombinationISI_Li1EffLNS1I_9ScaleType4KindE0ELNS_15FloatRoundStyleE2ESI_EENS1_15EpilogueDefaultEEEEEvvEEEEvNT_6ParamsE:
	.zero		1664


//--------------------- SYMBOLS --------------------------

	.type		.nv.reservedSmem.offset0,@object
	.size		.nv.reservedSmem.offset0,0x4
	.type		__assertfail,@function
